// auto-generated by cutlass_sweep.gemm — config: {"arch": "sm_90", "cluster_m": 1, "cluster_n": 1, "dtype": "int8", "dtype_b": "int8", "layout": "nt", "stages": 0, "tile_k": 64, "tile_m": 512, "tile_n": 64}
#include "cutlass/cutlass.h"
#include "cutlass/gemm/collective/collective_builder.hpp"
#include "cutlass/gemm/device/gemm_universal_adapter.h"
#include "cutlass/gemm/kernel/gemm_universal.hpp"
#include "cutlass/epilogue/collective/collective_builder.hpp"

using ElemA = int8_t;
using ElemB = int8_t;
using ElemCD = int8_t;
using Acc  = int32_t;
using TileShape    = cute::Shape<cute::_512, cute::_64, cute::_64>;
using ClusterShape = cute::Shape<cute::_1, cute::_1, cute::_1>;

using CollectiveEpilogue = typename cutlass::epilogue::collective::CollectiveBuilder<
    cutlass::arch::Sm90, cutlass::arch::OpClassTensorOp,
    TileShape, ClusterShape,
    cutlass::epilogue::collective::EpilogueTileAuto,
    Acc, Acc,
    ElemCD, cutlass::layout::RowMajor, 128 / cutlass::sizeof_bits<ElemCD>::value,
    ElemCD, cutlass::layout::RowMajor, 128 / cutlass::sizeof_bits<ElemCD>::value,
    cutlass::epilogue::collective::EpilogueScheduleAuto
  >::CollectiveOp;

using CollectiveMainloop = typename cutlass::gemm::collective::CollectiveBuilder<
    cutlass::arch::Sm90, cutlass::arch::OpClassTensorOp,
    ElemA, cutlass::layout::RowMajor, 128 / cutlass::sizeof_bits<ElemA>::value,
    ElemB, cutlass::layout::ColumnMajor, 128 / cutlass::sizeof_bits<ElemB>::value,
    Acc,
    TileShape, ClusterShape,
    cutlass::gemm::collective::StageCountAutoCarveout<static_cast<int>(sizeof(typename CollectiveEpilogue::SharedStorage))>,
    cutlass::gemm::collective::KernelScheduleAuto
  >::CollectiveOp;

using GemmKernel = cutlass::gemm::kernel::GemmUniversal<
    cute::Shape<int,int,int,int>,
    CollectiveMainloop,
    CollectiveEpilogue
>;
using Gemm = cutlass::gemm::device::GemmUniversalAdapter<GemmKernel>;

// Force the device kernel symbol into the cubin without needing a host main.
auto* _anchor = &cutlass::device_kernel<GemmKernel>;


// ===== COMPILED SASS (sm_90a) =====

	.target	sm_90a

	.elftype	@"ET_EXEC"


//--------------------- .note.nv.tkinfo           --------------------------
	.section	.note.nv.tkinfo,"",@"SHT_NOTE"
	.sectionflags	@"SHF_NOTE_NV_TKINFO"
	.tkinfo
        /*0018*/ 	.word	0x00000002
        /*0030*/ 	.string	""
        /*0030*/ 	.string	"ptxas"
        /*0030*/ 	.string	"Cuda compilation tools, release 13.0, V13.0.88"
        /*0030*/ 	.string	"Build cuda_13.0.r13.0/compiler.36424714_0"
        /*0030*/ 	.string	"-arch sm_90a -m 64 "



//--------------------- .note.nv.cuinfo           --------------------------
	.section	.note.nv.cuinfo,"",@"SHT_NOTE"
	.sectionflags	@"SHF_NOTE_NV_CUINFO"
        /*0018*/ 	.short	0x0002
        /*001a*/ 	.short	0x005a
        /*001c*/ 	.short	0x0082
	.zero		2


//--------------------- .nv.info                  --------------------------
	.section	.nv.info,"",@"SHT_CUDA_INFO"
	.align	4


	//----- nvinfo : EIATTR_REGCOUNT
	.align		4
        /*0000*/ 	.byte	0x04, 0x2f
        /*0002*/ 	.short	(.L_15 - .L_14)
	.align		4
.L_14:
        /*0004*/ 	.word	index@(_ZN7cutlass13device_kernelINS_4gemm6kernel13GemmUniversalIN4cute5tupleIJiiiiEEENS1_10collective13CollectiveMmaINS1_34MainloopSm90TmaGmmaWarpSpecializedILi6ENS5_IJNS4_1CILi1EEESB_SB_EEENS1_35KernelTmaWarpSpecializedCooperativeEEENS5_IJNSA_ILi512EEENSA_ILi64EEESG_EEEaNS5_IJlSB_lEEEaSI_NS4_8TiledMMAINS4_8MMA_AtomIJNS4_4SM904GMMA26MMA_64x64x32_S32S8S8_SS_TNEEEENS4_6LayoutINS5_IJNSA_ILi2EEESB_SB_EEENS5_IJSB_NSA_ILi0EEESS_EEEEENS5_IJNS4_10UnderscoreESV_SV_EEEEENS4_13SM90_TMA_LOADENS4_14ComposedLayoutINS4_7SwizzleILi2ELi4ELi3EEENS4_18smem_ptr_flag_bitsILi8EEENSP_INS5_IJNSA_ILi8EEESG_EEENS5_IJSG_SB_EEEEEEEvNS4_8identityESY_S18_vS19_EENS_8epilogue10collective6detail29Sm90TmaWarpSpecializedAdapterINS1C_15DefaultEpilogueIaSI_SI_NS1B_6thread17LinearCombinationIaLi1EiiLNS1G_9ScaleType4KindE0ELNS_15FloatRoundStyleE2EaEENS1_15EpilogueDefaultEEEEEvvEEEEvNT_6ParamsE)
        /*0008*/ 	.word	0x000000a8


	//----- nvinfo : EIATTR_FRAME_SIZE
	.align		4
.L_15:
        /*000c*/ 	.byte	0x04, 0x11
        /*000e*/ 	.short	(.L_17 - .L_16)
	.align		4
.L_16:
        /*0010*/ 	.word	index@(_ZN7cutlass13device_kernelINS_4gemm6kernel13GemmUniversalIN4cute5tupleIJiiiiEEENS1_10collective13CollectiveMmaINS1_34MainloopSm90TmaGmmaWarpSpecializedILi6ENS5_IJNS4_1CILi1EEESB_SB_EEENS1_35KernelTmaWarpSpecializedCooperativeEEENS5_IJNSA_ILi512EEENSA_ILi64EEESG_EEEaNS5_IJlSB_lEEEaSI_NS4_8TiledMMAINS4_8MMA_AtomIJNS4_4SM904GMMA26MMA_64x64x32_S32S8S8_SS_TNEEEENS4_6LayoutINS5_IJNSA_ILi2EEESB_SB_EEENS5_IJSB_NSA_ILi0EEESS_EEEEENS5_IJNS4_10UnderscoreESV_SV_EEEEENS4_13SM90_TMA_LOADENS4_14ComposedLayoutINS4_7SwizzleILi2ELi4ELi3EEENS4_18smem_ptr_flag_bitsILi8EEENSP_INS5_IJNSA_ILi8EEESG_EEENS5_IJSG_SB_EEEEEEEvNS4_8identityESY_S18_vS19_EENS_8epilogue10collective6detail29Sm90TmaWarpSpecializedAdapterINS1C_15DefaultEpilogueIaSI_SI_NS1B_6thread17LinearCombinationIaLi1EiiLNS1G_9ScaleType4KindE0ELNS_15FloatRoundStyleE2EaEENS1_15EpilogueDefaultEEEEEvvEEEEvNT_6ParamsE)
        /*0014*/ 	.word	0x00000000


	//----- nvinfo : EIATTR_MIN_STACK_SIZE
	.align		4
.L_17:
        /*0018*/ 	.byte	0x04, 0x12
        /*001a*/ 	.short	(.L_19 - .L_18)
	.align		4
.L_18:
        /*001c*/ 	.word	index@(_ZN7cutlass13device_kernelINS_4gemm6kernel13GemmUniversalIN4cute5tupleIJiiiiEEENS1_10collective13CollectiveMmaINS1_34MainloopSm90TmaGmmaWarpSpecializedILi6ENS5_IJNS4_1CILi1EEESB_SB_EEENS1_35KernelTmaWarpSpecializedCooperativeEEENS5_IJNSA_ILi512EEENSA_ILi64EEESG_EEEaNS5_IJlSB_lEEEaSI_NS4_8TiledMMAINS4_8MMA_AtomIJNS4_4SM904GMMA26MMA_64x64x32_S32S8S8_SS_TNEEEENS4_6LayoutINS5_IJNSA_ILi2EEESB_SB_EEENS5_IJSB_NSA_ILi0EEESS_EEEEENS5_IJNS4_10UnderscoreESV_SV_EEEEENS4_13SM90_TMA_LOADENS4_14ComposedLayoutINS4_7SwizzleILi2ELi4ELi3EEENS4_18smem_ptr_flag_bitsILi8EEENSP_INS5_IJNSA_ILi8EEESG_EEENS5_IJSG_SB_EEEEEEEvNS4_8identityESY_S18_vS19_EENS_8epilogue10collective6detail29Sm90TmaWarpSpecializedAdapterINS1C_15DefaultEpilogueIaSI_SI_NS1B_6thread17LinearCombinationIaLi1EiiLNS1G_9ScaleType4KindE0ELNS_15FloatRoundStyleE2EaEENS1_15EpilogueDefaultEEEEEvvEEEEvNT_6ParamsE)
        /*0020*/ 	.word	0x00000000
.L_19:


//--------------------- .nv.compat                --------------------------
	.section	.nv.compat,"",@"SHT_CUDA_COMPAT_INFO"
	.align	4
        /*0000*/ 	.byte	0x02, 0x09, 0x01, 0x00, 0x02, 0x02, 0x04, 0x00, 0x02, 0x05, 0x05, 0x00, 0x03, 0x07, 0x01, 0x01
        /*0010*/ 	.byte	0x02, 0x03, 0x01, 0x00, 0x02, 0x06, 0x01, 0x00, 0x04, 0x0b, 0x08, 0x00, 0x00, 0x00, 0x00, 0x00
        /*0020*/ 	.byte	0x00, 0x00, 0x00, 0x00


//--------------------- .nv.info._ZN7cutlass13device_kernelINS_4gemm6kernel13GemmUniversalIN4cute5tupleIJiiiiEEENS1_10collective13CollectiveMmaINS1_34MainloopSm90TmaGmmaWarpSpecializedILi6ENS5_IJNS4_1CILi1EEESB_SB_EEENS1_35KernelTmaWarpSpecializedCooperativeEEENS5_IJNSA_ILi512EEENSA_ILi64EEESG_EEEaNS5_IJlSB_lEEEaSI_NS4_8TiledMMAINS4_8MMA_AtomIJNS4_4SM904GMMA26MMA_64x64x32_S32S8S8_SS_TNEEEENS4_6LayoutINS5_IJNSA_ILi2EEESB_SB_EEENS5_IJSB_NSA_ILi0EEESS_EEEEENS5_IJNS4_10UnderscoreESV_SV_EEEEENS4_13SM90_TMA_LOADENS4_14ComposedLayoutINS4_7SwizzleILi2ELi4ELi3EEENS4_18smem_ptr_flag_bitsILi8EEENSP_INS5_IJNSA_ILi8EEESG_EEENS5_IJSG_SB_EEEEEEEvNS4_8identityESY_S18_vS19_EENS_8epilogue10collective6detail29Sm90TmaWarpSpecializedAdapterINS1C_15DefaultEpilogueIaSI_SI_NS1B_6thread17LinearCombinationIaLi1EiiLNS1G_9ScaleType4KindE0ELNS_15FloatRoundStyleE2EaEENS1_15EpilogueDefaultEEEEEvvEEEEvNT_6ParamsE --------------------------
	.section	.nv.info._ZN7cutlass13device_kernelINS_4gemm6kernel13GemmUniversalIN4cute5tupleIJiiiiEEENS1_10collective13CollectiveMmaINS1_34MainloopSm90TmaGmmaWarpSpecializedILi6ENS5_IJNS4_1CILi1EEESB_SB_EEENS1_35KernelTmaWarpSpecializedCooperativeEEENS5_IJNSA_ILi512EEENSA_ILi64EEESG_EEEaNS5_IJlSB_lEEEaSI_NS4_8TiledMMAINS4_8MMA_AtomIJNS4_4SM904GMMA26MMA_64x64x32_S32S8S8_SS_TNEEEENS4_6LayoutINS5_IJNSA_ILi2EEESB_SB_EEENS5_IJSB_NSA_ILi0EEESS_EEEEENS5_IJNS4_10UnderscoreESV_SV_EEEEENS4_13SM90_TMA_LOADENS4_14ComposedLayoutINS4_7SwizzleILi2ELi4ELi3EEENS4_18smem_ptr_flag_bitsILi8EEENSP_INS5_IJNSA_ILi8EEESG_EEENS5_IJSG_SB_EEEEEEEvNS4_8identityESY_S18_vS19_EENS_8epilogue10collective6detail29Sm90TmaWarpSpecializedAdapterINS1C_15DefaultEpilogueIaSI_SI_NS1B_6thread17LinearCombinationIaLi1EiiLNS1G_9ScaleType4KindE0ELNS_15FloatRoundStyleE2EaEENS1_15EpilogueDefaultEEEEEvvEEEEvNT_6ParamsE,"",@"SHT_CUDA_INFO"
	.sectionflags	@""
	.align	4


	//----- nvinfo : EIATTR_CUDA_API_VERSION
	.align		4
        /*0000*/ 	.byte	0x04, 0x37
        /*0002*/ 	.short	(.L_21 - .L_20)
.L_20:
        /*0004*/ 	.word	0x00000082


	//----- nvinfo : EIATTR_KPARAM_INFO
	.align		4
.L_21:
        /*0008*/ 	.byte	0x04, 0x17
        /*000a*/ 	.short	(.L_23 - .L_22)
.L_22:
        /*000c*/ 	.word	0x00000000
        /*0010*/ 	.short	0x0000
        /*0012*/ 	.short	0x0070
        /*0014*/ 	.byte	0x00, 0xf0, 0x01, 0x10


	//----- nvinfo : EIATTR_SPARSE_MMA_MASK
	.align		4
.L_23:
        /*0018*/ 	.byte	0x03, 0x50
        /*001a*/ 	.short	0x0000


	//----- nvinfo : EIATTR_MAXREG_COUNT
	.align		4
        /*001c*/ 	.byte	0x03, 0x1b
        /*001e*/ 	.short	0x00a8


	//----- nvinfo : EIATTR_NUM_BARRIERS
	.align		4
        /*0020*/ 	.byte	0x02, 0x4c
        /*0022*/ 	.byte	0x01
	.zero		1


	//----- nvinfo : EIATTR_EXTERNS
	.align		4
        /*0024*/ 	.byte	0x04, 0x0f
        /*0026*/ 	.short	(.L_25 - .L_24)


	//   ....[0]....
	.align		4
.L_24:
        /*0028*/ 	.word	index@(__assertfail)


	//----- nvinfo : EIATTR_MERCURY_ISA_VERSION
	.align		4
.L_25:
        /*002c*/ 	.byte	0x03, 0x5f
        /*002e*/ 	.short	0x0101


	//----- nvinfo : EIATTR_INT_WARP_WIDE_INSTR_OFFSETS
	.align		4
        /*0030*/ 	.byte	0x04, 0x31
        /*0032*/ 	.short	(.L_27 - .L_26)


	//   ....[0]....
.L_26:
        /*0034*/ 	.word	0x000003f0


	//   ....[1]....
        /*0038*/ 	.word	0x00000420


	//   ....[2]....
        /*003c*/ 	.word	0x00000500


	//----- nvinfo : EIATTR_COOP_GROUP_MASK_REGIDS
	.align		4
.L_27:
        /*0040*/ 	.byte	0x04, 0x29
        /*0042*/ 	.short	(.L_29 - .L_28)


	//   ....[0]....
.L_28:
        /*0044*/ 	.word	0xffffffff


	//   ....[1]....
        /*0048*/ 	.word	0xffffffff


	//   ....[2]....
        /*004c*/ 	.word	0xffffffff


	//   ....[3]....
        /*0050*/ 	.word	0xffffffff


	//   ....[4]....
        /*0054*/ 	.word	0xffffffff


	//----- nvinfo : EIATTR_COOP_GROUP_INSTR_OFFSETS
	.align		4
.L_29:
        /*0058*/ 	.byte	0x04, 0x28
        /*005a*/ 	.short	(.L_31 - .L_30)


	//   ....[0]....
.L_30:
        /*005c*/ 	.word	0x00000060


	//   ....[1]....
        /*0060*/ 	.word	0x00000070


	//   ....[2]....
        /*0064*/ 	.word	0x00000130


	//   ....[3]....
        /*0068*/ 	.word	0x00000300


	//   ....[4]....
        /*006c*/ 	.word	0x00001020


	//----- nvinfo : EIATTR_REG_RECONFIG
	.align		4
.L_31:
        /*0070*/ 	.byte	0x01, 0x54
	.zero		2


	//----- nvinfo : EIATTR_SYSCALL_OFFSETS
	.align		4
        /*0074*/ 	.byte	0x04, 0x46
        /*0076*/ 	.short	(.L_33 - .L_32)


	//   ....[0]....
.L_32:
        /*0078*/ 	.word	0x000011e0


	//----- nvinfo : EIATTR_MBARRIER_INSTR_OFFSETS
	.align		4
.L_33:
        /*007c*/ 	.byte	0x04, 0x39
        /*007e*/ 	.short	(.L_35 - .L_34)


	//   ....[0]....
.L_34:
        /*0080*/ 	.word	0x00000230
        /*0084*/ 	.word	0x000000ff
        /*0088*/ 	.word	0x00000000
        /*008c*/ 	.short	0x0100
        /*008e*/ 	.byte	0x08
	.zero		1


	//   ....[1]....
        /*0090*/ 	.word	0x00000240
        /*0094*/ 	.word	0x000000ff
        /*0098*/ 	.word	0x00000030
        /*009c*/ 	.short	0x0100
        /*009e*/ 	.byte	0x08
	.zero		1


	//   ....[2]....
        /*00a0*/ 	.word	0x00000250
        /*00a4*/ 	.word	0x000000ff
        /*00a8*/ 	.word	0x00000008
        /*00ac*/ 	.short	0x0100
        /*00ae*/ 	.byte	0x08
	.zero		1


	//   ....[3]....
        /*00b0*/ 	.word	0x00000260
        /*00b4*/ 	.word	0x000000ff
        /*00b8*/ 	.word	0x00000038
        /*00bc*/ 	.short	0x0100
        /*00be*/ 	.byte	0x08
	.zero		1


	//   ....[4]....
        /*00c0*/ 	.word	0x00000270
        /*00c4*/ 	.word	0x000000ff
        /*00c8*/ 	.word	0x00000010
        /*00cc*/ 	.short	0x0100
        /*00ce*/ 	.byte	0x08
	.zero		1


	//   ....[5]....
        /*00d0*/ 	.word	0x00000280
        /*00d4*/ 	.word	0x000000ff
        /*00d8*/ 	.word	0x00000040
        /*00dc*/ 	.short	0x0100
        /*00de*/ 	.byte	0x08
	.zero		1


	//   ....[6]....
        /*00e0*/ 	.word	0x00000290
        /*00e4*/ 	.word	0x000000ff
        /*00e8*/ 	.word	0x00000018
        /*00ec*/ 	.short	0x0100
        /*00ee*/ 	.byte	0x08
	.zero		1


	//   ....[7]....
        /*00f0*/ 	.word	0x000002a0
        /*00f4*/ 	.word	0x000000ff
        /*00f8*/ 	.word	0x00000048
        /*00fc*/ 	.short	0x0100
        /*00fe*/ 	.byte	0x08
	.zero		1


	//   ....[8]....
        /*0100*/ 	.word	0x000002b0
        /*0104*/ 	.word	0x000000ff
        /*0108*/ 	.word	0x00000020
        /*010c*/ 	.short	0x0100
        /*010e*/ 	.byte	0x08
	.zero		1


	//   ....[9]....
        /*0110*/ 	.word	0x000002c0
        /*0114*/ 	.word	0x000000ff
        /*0118*/ 	.word	0x00000050
        /*011c*/ 	.short	0x0100
        /*011e*/ 	.byte	0x08
	.zero		1


	//   ....[10]....
        /*0120*/ 	.word	0x000002d0
        /*0124*/ 	.word	0x000000ff
        /*0128*/ 	.word	0x00000028
        /*012c*/ 	.short	0x0100
        /*012e*/ 	.byte	0x08
	.zero		1


	//   ....[11]....
        /*0130*/ 	.word	0x000002e0
        /*0134*/ 	.word	0x000000ff
        /*0138*/ 	.word	0x00000058
        /*013c*/ 	.short	0x0100
        /*013e*/ 	.byte	0x08
	.zero		1


	//   ....[12]....
        /*0140*/ 	.word	0x00000570
        /*0144*/ 	.word	0x000000ff
        /*0148*/ 	.word	0x00000070
        /*014c*/ 	.short	0x0100
        /*014e*/ 	.byte	0x06
	.zero		1


	//   ....[13]....
        /*0150*/ 	.word	0x000005d0
        /*0154*/ 	.word	0x000000ff
        /*0158*/ 	.word	0x00000078
        /*015c*/ 	.short	0x0100
        /*015e*/ 	.byte	0x06
	.zero		1


	//   ....[14]....
        /*0160*/ 	.word	0x000012b0
        /*0164*/ 	.word	0x00000003
        /*0168*/ 	.word	0x00000000
        /*016c*/ 	.short	0x010a
        /*016e*/ 	.byte	0x3f
	.zero		1


	//   ....[15]....
        /*0170*/ 	.word	0x000012f0
        /*0174*/ 	.word	0x00000003
        /*0178*/ 	.word	0x00000000
        /*017c*/ 	.short	0x010a
        /*017e*/ 	.byte	0x3f
	.zero		1


	//   ....[16]....
        /*0180*/ 	.word	0x00001820
        /*0184*/ 	.word	0x00000005
        /*0188*/ 	.word	0x00000000
        /*018c*/ 	.short	0x010a
        /*018e*/ 	.byte	0x3f
	.zero		1


	//   ....[17]....
        /*0190*/ 	.word	0x00001860
        /*0194*/ 	.word	0x00000005
        /*0198*/ 	.word	0x00000000
        /*019c*/ 	.short	0x010a
        /*019e*/ 	.byte	0x3f
	.zero		1


	//   ....[18]....
        /*01a0*/ 	.word	0x00001c20
        /*01a4*/ 	.word	0x00000004
        /*01a8*/ 	.word	0x00000000
        /*01ac*/ 	.short	0x0101
        /*01ae*/ 	.byte	0x3f
	.zero		1


	//   ....[19]....
        /*01b0*/ 	.word	0x00001e00
        /*01b4*/ 	.word	0x00000000
        /*01b8*/ 	.word	0x00000000
        /*01bc*/ 	.short	0x0101
        /*01be*/ 	.byte	0x3f
	.zero		1


	//   ....[20]....
        /*01c0*/ 	.word	0x0000aac0
        /*01c4*/ 	.word	0x0000000e
        /*01c8*/ 	.word	0x00000030
        /*01cc*/ 	.short	0x010a
        /*01ce*/ 	.byte	0x3f
	.zero		1


	//   ....[21]....
        /*01d0*/ 	.word	0x0000ae40
        /*01d4*/ 	.word	0x00000006
        /*01d8*/ 	.word	0x00000078
        /*01dc*/ 	.short	0x0101
        /*01de*/ 	.byte	0x3f
	.zero		1


	//   ....[22]....
        /*01e0*/ 	.word	0x0000b570
        /*01e4*/ 	.word	0x00000007
        /*01e8*/ 	.word	0x00000000
        /*01ec*/ 	.short	0x010a
        /*01ee*/ 	.byte	0x3f
	.zero		1


	//   ....[23]....
        /*01f0*/ 	.word	0x0000b5f0
        /*01f4*/ 	.word	0x00000009
        /*01f8*/ 	.word	0x00000000
        /*01fc*/ 	.short	0x010a
        /*01fe*/ 	.byte	0x3f
	.zero		1


	//   ....[24]....
        /*0200*/ 	.word	0x0000b680
        /*0204*/ 	.word	0x00000006
        /*0208*/ 	.word	0x00000000
        /*020c*/ 	.short	0x010a
        /*020e*/ 	.byte	0x3f
	.zero		1


	//   ....[25]....
        /*0210*/ 	.word	0x0000b710
        /*0214*/ 	.word	0x00000009
        /*0218*/ 	.word	0x00000000
        /*021c*/ 	.short	0x010a
        /*021e*/ 	.byte	0x3f
	.zero		1


	//   ....[26]....
        /*0220*/ 	.word	0x0000b7a0
        /*0224*/ 	.word	0x00000006
        /*0228*/ 	.word	0x00000000
        /*022c*/ 	.short	0x010a
        /*022e*/ 	.byte	0x3f
	.zero		1


	//   ....[27]....
        /*0230*/ 	.word	0x0000b830
        /*0234*/ 	.word	0x00000003
        /*0238*/ 	.word	0x00000000
        /*023c*/ 	.short	0x010a
        /*023e*/ 	.byte	0x3f
	.zero		1


	//   ....[28]....
        /*0240*/ 	.word	0x0000b890
        /*0244*/ 	.word	0x00000003
        /*0248*/ 	.word	0x00000000
        /*024c*/ 	.short	0x010a
        /*024e*/ 	.byte	0x3f
	.zero		1


	//   ....[29]....
        /*0250*/ 	.word	0x0000b8e0
        /*0254*/ 	.word	0x00000005
        /*0258*/ 	.word	0x00000000
        /*025c*/ 	.short	0x010a
        /*025e*/ 	.byte	0x3f
	.zero		1


	//   ....[30]....
        /*0260*/ 	.word	0x0000b9b0
        /*0264*/ 	.word	0x0000000e
        /*0268*/ 	.word	0x00000030
        /*026c*/ 	.short	0x010a
        /*026e*/ 	.byte	0x3f
	.zero		1


	//   ....[31]....
        /*0270*/ 	.word	0x0000ba80
        /*0274*/ 	.word	0x00000007
        /*0278*/ 	.word	0x00000000
        /*027c*/ 	.short	0x010a
        /*027e*/ 	.byte	0x3f
	.zero		1


	//   ....[32]....
        /*0280*/ 	.word	0x0000bad0
        /*0284*/ 	.word	0x00000009
        /*0288*/ 	.word	0x00000000
        /*028c*/ 	.short	0x010a
        /*028e*/ 	.byte	0x3f
	.zero		1


	//   ....[33]....
        /*0290*/ 	.word	0x0000bb20
        /*0294*/ 	.word	0x00000006
        /*0298*/ 	.word	0x00000000
        /*029c*/ 	.short	0x010a
        /*029e*/ 	.byte	0x3f
	.zero		1


	//   ....[34]....
        /*02a0*/ 	.word	0x0000bb70
        /*02a4*/ 	.word	0x00000009
        /*02a8*/ 	.word	0x00000000
        /*02ac*/ 	.short	0x010a
        /*02ae*/ 	.byte	0x3f
	.zero		1


	//   ....[35]....
        /*02b0*/ 	.word	0x0000bbc0
        /*02b4*/ 	.word	0x00000006
        /*02b8*/ 	.word	0x00000000
        /*02bc*/ 	.short	0x010a
        /*02be*/ 	.byte	0x3f
	.zero		1


	//----- nvinfo : EIATTR_NUM_MBARRIERS
	.align		4
.L_35:
        /*02c0*/ 	.byte	0x03, 0x38
        /*02c2*/ 	.short	0x000e


	//----- nvinfo : EIATTR_EXIT_INSTR_OFFSETS
	.align		4
        /*02c4*/ 	.byte	0x04, 0x1c
        /*02c6*/ 	.short	(.L_37 - .L_36)


	//   ....[0]....
.L_36:
        /*02c8*/ 	.word	0x00000620


	//   ....[1]....
        /*02cc*/ 	.word	0x00000ef0


	//   ....[2]....
        /*02d0*/ 	.word	0x0000a130


	//   ....[3]....
        /*02d4*/ 	.word	0x0000a760


	//   ....[4]....
        /*02d8*/ 	.word	0x0000b880


	//----- nvinfo : EIATTR_MAX_THREADS
	.align		4
.L_37:
        /*02dc*/ 	.byte	0x04, 0x05
        /*02de*/ 	.short	(.L_39 - .L_38)
.L_38:
        /*02e0*/ 	.word	0x00000180
        /*02e4*/ 	.word	0x00000001
        /*02e8*/ 	.word	0x00000001


	//----- nvinfo : EIATTR_CRS_STACK_SIZE
	.align		4
.L_39:
        /*02ec*/ 	.byte	0x04, 0x1e
        /*02ee*/ 	.short	(.L_41 - .L_40)
.L_40:
        /*02f0*/ 	.word	0x00000000


	//----- nvinfo : EIATTR_CBANK_PARAM_SIZE
	.align		4
.L_41:
        /*02f4*/ 	.byte	0x03, 0x19
        /*02f6*/ 	.short	0x0470


	//----- nvinfo : EIATTR_PARAM_CBANK
	.align		4
        /*02f8*/ 	.byte	0x04, 0x0a
        /*02fa*/ 	.short	(.L_43 - .L_42)
	.align		4
.L_42:
        /*02fc*/ 	.word	index@(.nv.constant0._ZN7cutlass13device_kernelINS_4gemm6kernel13GemmUniversalIN4cute5tupleIJiiiiEEENS1_10collective13CollectiveMmaINS1_34MainloopSm90TmaGmmaWarpSpecializedILi6ENS5_IJNS4_1CILi1EEESB_SB_EEENS1_35KernelTmaWarpSpecializedCooperativeEEENS5_IJNSA_ILi512EEENSA_ILi64EEESG_EEEaNS5_IJlSB_lEEEaSI_NS4_8TiledMMAINS4_8MMA_AtomIJNS4_4SM904GMMA26MMA_64x64x32_S32S8S8_SS_TNEEEENS4_6LayoutINS5_IJNSA_ILi2EEESB_SB_EEENS5_IJSB_NSA_ILi0EEESS_EEEEENS5_IJNS4_10UnderscoreESV_SV_EEEEENS4_13SM90_TMA_LOADENS4_14ComposedLayoutINS4_7SwizzleILi2ELi4ELi3EEENS4_18smem_ptr_flag_bitsILi8EEENSP_INS5_IJNSA_ILi8EEESG_EEENS5_IJSG_SB_EEEEEEEvNS4_8identityESY_S18_vS19_EENS_8epilogue10collective6detail29Sm90TmaWarpSpecializedAdapterINS1C_15DefaultEpilogueIaSI_SI_NS1B_6thread17LinearCombinationIaLi1EiiLNS1G_9ScaleType4KindE0ELNS_15FloatRoundStyleE2EaEENS1_15EpilogueDefaultEEEEEvvEEEEvNT_6ParamsE)
        /*0300*/ 	.short	0x0210
        /*0302*/ 	.short	0x0470


	//----- nvinfo : EIATTR_SW_WAR
	.align		4
.L_43:
        /*0304*/ 	.byte	0x04, 0x36
        /*0306*/ 	.short	(.L_45 - .L_44)
.L_44:
        /*0308*/ 	.word	0x00000008
.L_45:


//--------------------- .nv.callgraph             --------------------------
	.section	.nv.callgraph,"",@"SHT_CUDA_CALLGRAPH"
	.align	4
	.sectionentsize	8
	.align		4
        /*0000*/ 	.word	0x00000000
	.align		4
        /*0004*/ 	.word	0xffffffff
	.align		4
        /*0008*/ 	.word	index@(_ZN7cutlass13device_kernelINS_4gemm6kernel13GemmUniversalIN4cute5tupleIJiiiiEEENS1_10collective13CollectiveMmaINS1_34MainloopSm90TmaGmmaWarpSpecializedILi6ENS5_IJNS4_1CILi1EEESB_SB_EEENS1_35KernelTmaWarpSpecializedCooperativeEEENS5_IJNSA_ILi512EEENSA_ILi64EEESG_EEEaNS5_IJlSB_lEEEaSI_NS4_8TiledMMAINS4_8MMA_AtomIJNS4_4SM904GMMA26MMA_64x64x32_S32S8S8_SS_TNEEEENS4_6LayoutINS5_IJNSA_ILi2EEESB_SB_EEENS5_IJSB_NSA_ILi0EEESS_EEEEENS5_IJNS4_10UnderscoreESV_SV_EEEEENS4_13SM90_TMA_LOADENS4_14ComposedLayoutINS4_7SwizzleILi2ELi4ELi3EEENS4_18smem_ptr_flag_bitsILi8EEENSP_INS5_IJNSA_ILi8EEESG_EEENS5_IJSG_SB_EEEEEEEvNS4_8identityESY_S18_vS19_EENS_8epilogue10collective6detail29Sm90TmaWarpSpecializedAdapterINS1C_15DefaultEpilogueIaSI_SI_NS1B_6thread17LinearCombinationIaLi1EiiLNS1G_9ScaleType4KindE0ELNS_15FloatRoundStyleE2EaEENS1_15EpilogueDefaultEEEEEvvEEEEvNT_6ParamsE)
	.align		4
        /*000c*/ 	.word	index@(__assertfail)
	.align		4
        /*0010*/ 	.word	0x00000000
	.align		4
        /*0014*/ 	.word	0xfffffffe
	.align		4
        /*0018*/ 	.word	0x00000000
	.align		4
        /*001c*/ 	.word	0xfffffffd
	.align		4
        /*0020*/ 	.word	0x00000000
	.align		4
        /*0024*/ 	.word	0xfffffffc


//--------------------- .nv.constant4             --------------------------
	.section	.nv.constant4,"a",@progbits
	.align	8
	.align		8
.nv.constant4:
        /*0000*/ 	.dword	__assertfail
	.align		8
        /*0008*/ 	.dword	__unnamed_1
	.align		8
        /*0010*/ 	.dword	_ZN40_INTERNAL_51ce1610_4_k_cu_73106c22_173324cuda3std3__45__cpo5beginE
	.align		8
        /*0018*/ 	.dword	_ZN40_INTERNAL_51ce1610_4_k_cu_73106c22_173324cuda3std3__45__cpo3endE
	.align		8
        /*0020*/ 	.dword	_ZN40_INTERNAL_51ce1610_4_k_cu_73106c22_173324cuda3std3__45__cpo6cbeginE
	.align		8
        /*0028*/ 	.dword	_ZN40_INTERNAL_51ce1610_4_k_cu_73106c22_173324cuda3std3__45__cpo4cendE
	.align		8
        /*0030*/ 	.dword	_ZN40_INTERNAL_51ce1610_4_k_cu_73106c22_173324cuda3std3__442_GLOBAL__N__51ce1610_4_k_cu_73106c22_173326ignoreE
	.align		8
        /*0038*/ 	.dword	_ZN40_INTERNAL_51ce1610_4_k_cu_73106c22_173324cuda3std3__419piecewise_constructE
	.align		8
        /*0040*/ 	.dword	_ZN40_INTERNAL_51ce1610_4_k_cu_73106c22_173324cuda3std3__48in_placeE
	.align		8
        /*0048*/ 	.dword	_ZN40_INTERNAL_51ce1610_4_k_cu_73106c22_173324cuda3std6ranges3__45__cpo4swapE
	.align		8
        /*0050*/ 	.dword	_ZN40_INTERNAL_51ce1610_4_k_cu_73106c22_173324cuda3std6ranges3__45__cpo9iter_moveE
	.align		8
        /*0058*/ 	.dword	_ZN40_INTERNAL_51ce1610_4_k_cu_73106c22_173324cute7productE
	.align		8
        /*0060*/ 	.dword	_ZN40_INTERNAL_51ce1610_4_k_cu_73106c22_173324cute1_E
	.align		8
        /*0068*/ 	.dword	$str$22
	.align		8
        /*0070*/ 	.dword	$str$23


//--------------------- .text._ZN7cutlass13device_kernelINS_4gemm6kernel13GemmUniversalIN4cute5tupleIJiiiiEEENS1_10collective13CollectiveMmaINS1_34MainloopSm90TmaGmmaWarpSpecializedILi6ENS5_IJNS4_1CILi1EEESB_SB_EEENS1_35KernelTmaWarpSpecializedCooperativeEEENS5_IJNSA_ILi512EEENSA_ILi64EEESG_EEEaNS5_IJlSB_lEEEaSI_NS4_8TiledMMAINS4_8MMA_AtomIJNS4_4SM904GMMA26MMA_64x64x32_S32S8S8_SS_TNEEEENS4_6LayoutINS5_IJNSA_ILi2EEESB_SB_EEENS5_IJSB_NSA_ILi0EEESS_EEEEENS5_IJNS4_10UnderscoreESV_SV_EEEEENS4_13SM90_TMA_LOADENS4_14ComposedLayoutINS4_7SwizzleILi2ELi4ELi3EEENS4_18smem_ptr_flag_bitsILi8EEENSP_INS5_IJNSA_ILi8EEESG_EEENS5_IJSG_SB_EEEEEEEvNS4_8identityESY_S18_vS19_EENS_8epilogue10collective6detail29Sm90TmaWarpSpecializedAdapterINS1C_15DefaultEpilogueIaSI_SI_NS1B_6thread17LinearCombinationIaLi1EiiLNS1G_9ScaleType4KindE0ELNS_15FloatRoundStyleE2EaEENS1_15EpilogueDefaultEEEEEvvEEEEvNT_6ParamsE --------------------------
	.section	.text._ZN7cutlass13device_kernelINS_4gemm6kernel13GemmUniversalIN4cute5tupleIJiiiiEEENS1_10collective13CollectiveMmaINS1_34MainloopSm90TmaGmmaWarpSpecializedILi6ENS5_IJNS4_1CILi1EEESB_SB_EEENS1_35KernelTmaWarpSpecializedCooperativeEEENS5_IJNSA_ILi512EEENSA_ILi64EEESG_EEEaNS5_IJlSB_lEEEaSI_NS4_8TiledMMAINS4_8MMA_AtomIJNS4_4SM904GMMA26MMA_64x64x32_S32S8S8_SS_TNEEEENS4_6LayoutINS5_IJNSA_ILi2EEESB_SB_EEENS5_IJSB_NSA_ILi0EEESS_EEEEENS5_IJNS4_10UnderscoreESV_SV_EEEEENS4_13SM90_TMA_LOADENS4_14ComposedLayoutINS4_7SwizzleILi2ELi4ELi3EEENS4_18smem_ptr_flag_bitsILi8EEENSP_INS5_IJNSA_ILi8EEESG_EEENS5_IJSG_SB_EEEEEEEvNS4_8identityESY_S18_vS19_EENS_8epilogue10collective6detail29Sm90TmaWarpSpecializedAdapterINS1C_15DefaultEpilogueIaSI_SI_NS1B_6thread17LinearCombinationIaLi1EiiLNS1G_9ScaleType4KindE0ELNS_15FloatRoundStyleE2EaEENS1_15EpilogueDefaultEEEEEvvEEEEvNT_6ParamsE,"ax",@progbits
	.align	128
.text._ZN7cutlass13device_kernelINS_4gemm6kernel13GemmUniversalIN4cute5tupleIJiiiiEEENS1_10collective13CollectiveMmaINS1_34MainloopSm90TmaGmmaWarpSpecializedILi6ENS5_IJNS4_1CILi1EEESB_SB_EEENS1_35KernelTmaWarpSpecializedCooperativeEEENS5_IJNSA_ILi512EEENSA_ILi64EEESG_EEEaNS5_IJlSB_lEEEaSI_NS4_8TiledMMAINS4_8MMA_AtomIJNS4_4SM904GMMA26MMA_64x64x32_S32S8S8_SS_TNEEEENS4_6LayoutINS5_IJNSA_ILi2EEESB_SB_EEENS5_IJSB_NSA_ILi0EEESS_EEEEENS5_IJNS4_10UnderscoreESV_SV_EEEEENS4_13SM90_TMA_LOADENS4_14ComposedLayoutINS4_7SwizzleILi2ELi4ELi3EEENS4_18smem_ptr_flag_bitsILi8EEENSP_INS5_IJNSA_ILi8EEESG_EEENS5_IJSG_SB_EEEEEEEvNS4_8identityESY_S18_vS19_EENS_8epilogue10collective6detail29Sm90TmaWarpSpecializedAdapterINS1C_15DefaultEpilogueIaSI_SI_NS1B_6thread17LinearCombinationIaLi1EiiLNS1G_9ScaleType4KindE0ELNS_15FloatRoundStyleE2EaEENS1_15EpilogueDefaultEEEEEvvEEEEvNT_6ParamsE:
        .type           _ZN7cutlass13device_kernelINS_4gemm6kernel13GemmUniversalIN4cute5tupleIJiiiiEEENS1_10collective13CollectiveMmaINS1_34MainloopSm90TmaGmmaWarpSpecializedILi6ENS5_IJNS4_1CILi1EEESB_SB_EEENS1_35KernelTmaWarpSpecializedCooperativeEEENS5_IJNSA_ILi512EEENSA_ILi64EEESG_EEEaNS5_IJlSB_lEEEaSI_NS4_8TiledMMAINS4_8MMA_AtomIJNS4_4SM904GMMA26MMA_64x64x32_S32S8S8_SS_TNEEEENS4_6LayoutINS5_IJNSA_ILi2EEESB_SB_EEENS5_IJSB_NSA_ILi0EEESS_EEEEENS5_IJNS4_10UnderscoreESV_SV_EEEEENS4_13SM90_TMA_LOADENS4_14ComposedLayoutINS4_7SwizzleILi2ELi4ELi3EEENS4_18smem_ptr_flag_bitsILi8EEENSP_INS5_IJNSA_ILi8EEESG_EEENS5_IJSG_SB_EEEEEEEvNS4_8identityESY_S18_vS19_EENS_8epilogue10collective6detail29Sm90TmaWarpSpecializedAdapterINS1C_15DefaultEpilogueIaSI_SI_NS1B_6thread17LinearCombinationIaLi1EiiLNS1G_9ScaleType4KindE0ELNS_15FloatRoundStyleE2EaEENS1_15EpilogueDefaultEEEEEvvEEEEvNT_6ParamsE,@function
        .size           _ZN7cutlass13device_kernelINS_4gemm6kernel13GemmUniversalIN4cute5tupleIJiiiiEEENS1_10collective13CollectiveMmaINS1_34MainloopSm90TmaGmmaWarpSpecializedILi6ENS5_IJNS4_1CILi1EEESB_SB_EEENS1_35KernelTmaWarpSpecializedCooperativeEEENS5_IJNSA_ILi512EEENSA_ILi64EEESG_EEEaNS5_IJlSB_lEEEaSI_NS4_8TiledMMAINS4_8MMA_AtomIJNS4_4SM904GMMA26MMA_64x64x32_S32S8S8_SS_TNEEEENS4_6LayoutINS5_IJNSA_ILi2EEESB_SB_EEENS5_IJSB_NSA_ILi0EEESS_EEEEENS5_IJNS4_10UnderscoreESV_SV_EEEEENS4_13SM90_TMA_LOADENS4_14ComposedLayoutINS4_7SwizzleILi2ELi4ELi3EEENS4_18smem_ptr_flag_bitsILi8EEENSP_INS5_IJNSA_ILi8EEESG_EEENS5_IJSG_SB_EEEEEEEvNS4_8identityESY_S18_vS19_EENS_8epilogue10collective6detail29Sm90TmaWarpSpecializedAdapterINS1C_15DefaultEpilogueIaSI_SI_NS1B_6thread17LinearCombinationIaLi1EiiLNS1G_9ScaleType4KindE0ELNS_15FloatRoundStyleE2EaEENS1_15EpilogueDefaultEEEEEvvEEEEvNT_6ParamsE,(.L_x_162 - _ZN7cutlass13device_kernelINS_4gemm6kernel13GemmUniversalIN4cute5tupleIJiiiiEEENS1_10collective13CollectiveMmaINS1_34MainloopSm90TmaGmmaWarpSpecializedILi6ENS5_IJNS4_1CILi1EEESB_SB_EEENS1_35KernelTmaWarpSpecializedCooperativeEEENS5_IJNSA_ILi512EEENSA_ILi64EEESG_EEEaNS5_IJlSB_lEEEaSI_NS4_8TiledMMAINS4_8MMA_AtomIJNS4_4SM904GMMA26MMA_64x64x32_S32S8S8_SS_TNEEEENS4_6LayoutINS5_IJNSA_ILi2EEESB_SB_EEENS5_IJSB_NSA_ILi0EEESS_EEEEENS5_IJNS4_10UnderscoreESV_SV_EEEEENS4_13SM90_TMA_LOADENS4_14ComposedLayoutINS4_7SwizzleILi2ELi4ELi3EEENS4_18smem_ptr_flag_bitsILi8EEENSP_INS5_IJNSA_ILi8EEESG_EEENS5_IJSG_SB_EEEEEEEvNS4_8identityESY_S18_vS19_EENS_8epilogue10collective6detail29Sm90TmaWarpSpecializedAdapterINS1C_15DefaultEpilogueIaSI_SI_NS1B_6thread17LinearCombinationIaLi1EiiLNS1G_9ScaleType4KindE0ELNS_15FloatRoundStyleE2EaEENS1_15EpilogueDefaultEEEEEvvEEEEvNT_6ParamsE)
        .other          _ZN7cutlass13device_kernelINS_4gemm6kernel13GemmUniversalIN4cute5tupleIJiiiiEEENS1_10collective13CollectiveMmaINS1_34MainloopSm90TmaGmmaWarpSpecializedILi6ENS5_IJNS4_1CILi1EEESB_SB_EEENS1_35KernelTmaWarpSpecializedCooperativeEEENS5_IJNSA_ILi512EEENSA_ILi64EEESG_EEEaNS5_IJlSB_lEEEaSI_NS4_8TiledMMAINS4_8MMA_AtomIJNS4_4SM904GMMA26MMA_64x64x32_S32S8S8_SS_TNEEEENS4_6LayoutINS5_IJNSA_ILi2EEESB_SB_EEENS5_IJSB_NSA_ILi0EEESS_EEEEENS5_IJNS4_10UnderscoreESV_SV_EEEEENS4_13SM90_TMA_LOADENS4_14ComposedLayoutINS4_7SwizzleILi2ELi4ELi3EEENS4_18smem_ptr_flag_bitsILi8EEENSP_INS5_IJNSA_ILi8EEESG_EEENS5_IJSG_SB_EEEEEEEvNS4_8identityESY_S18_vS19_EENS_8epilogue10collective6detail29Sm90TmaWarpSpecializedAdapterINS1C_15DefaultEpilogueIaSI_SI_NS1B_6thread17LinearCombinationIaLi1EiiLNS1G_9ScaleType4KindE0ELNS_15FloatRoundStyleE2EaEENS1_15EpilogueDefaultEEEEEvvEEEEvNT_6ParamsE,@"STO_CUDA_ENTRY STV_DEFAULT"
_ZN7cutlass13device_kernelINS_4gemm6kernel13GemmUniversalIN4cute5tupleIJiiiiEEENS1_10collective13CollectiveMmaINS1_34MainloopSm90TmaGmmaWarpSpecializedILi6ENS5_IJNS4_1CILi1EEESB_SB_EEENS1_35KernelTmaWarpSpecializedCooperativeEEENS5_IJNSA_ILi512EEENSA_ILi64EEESG_EEEaNS5_IJlSB_lEEEaSI_NS4_8TiledMMAINS4_8MMA_AtomIJNS4_4SM904GMMA26MMA_64x64x32_S32S8S8_SS_TNEEEENS4_6LayoutINS5_IJNSA_ILi2EEESB_SB_EEENS5_IJSB_NSA_ILi0EEESS_EEEEENS5_IJNS4_10UnderscoreESV_SV_EEEEENS4_13SM90_TMA_LOADENS4_14ComposedLayoutINS4_7SwizzleILi2ELi4ELi3EEENS4_18smem_ptr_flag_bitsILi8EEENSP_INS5_IJNSA_ILi8EEESG_EEENS5_IJSG_SB_EEEEEEEvNS4_8identityESY_S18_vS19_EENS_8epilogue10collective6detail29Sm90TmaWarpSpecializedAdapterINS1C_15DefaultEpilogueIaSI_SI_NS1B_6thread17LinearCombinationIaLi1EiiLNS1G_9ScaleType4KindE0ELNS_15FloatRoundStyleE2EaEENS1_15EpilogueDefaultEEEEEvvEEEEvNT_6ParamsE:
[----:B------:R-:W0:Y:S01]  /*0000*/  LDC R1, c[0x0][0x28] ;  /* 0x00000a00ff017b82 */ /* 0x000e220000000800 */
[----:B------:R-:W1:Y:S01]  /*0010*/  S2R R18, SR_TID.X ;  /* 0x0000000000127919 */ /* 0x000e620000002100 */
[----:B------:R-:W-:Y:S01]  /*0020*/  ELECT P0, URZ, PT ;  /* 0x00000000003f782f */ /* 0x000fe20003800000 */
[----:B------:R-:W-:Y:S01]  /*0030*/  BSSY B0, `(.L_x_0) ;  /* 0x000000f000007945 */ /* 0x000fe20003800000 */
[--C-:B-1----:R-:W-:Y:S02]  /*0040*/  SHF.R.U32.HI R0, RZ, 0x5, R18.reuse ;  /* 0x00000005ff007819 */ /* 0x102fe40000011612 */
[----:B------:R-:W-:-:S03]  /*0050*/  SHF.R.U32.HI R2, RZ, 0x7, R18 ;  /* 0x00000007ff027819 */ /* 0x000fc60000011612 */
[----:B------:R-:W1:Y:S04]  /*0060*/  SHFL.IDX PT, R5, R0, RZ, 0x1f ;  /* 0x00001fff00057589 */ /* 0x000e6800000e0000 */
[----:B------:R2:W3:Y:S01]  /*0070*/  SHFL.IDX PT, R8, R2, RZ, 0x1f ;  /* 0x00001fff02087589 */ /* 0x0004e200000e0000 */
[----:B-1----:R-:W-:-:S13]  /*0080*/  ISETP.NE.OR P0, PT, R5, RZ, !P0 ;  /* 0x000000ff0500720c */ /* 0x002fda0004705670 */
[----:B0-23--:R-:W-:Y:S05]  /*0090*/  @P0 BRA `(.L_x_1) ;  /* 0x0000000000200947 */ /* 0x00dfea0003800000 */
[----:B------:R-:W-:Y:S02]  /*00a0*/  ULDC.64 UR4, c[0x0][0x198] ;  /* 0x0000660000047ab9 */ /* 0x000fe40000000a00 */
[----:B------:R-:W-:Y:S02]  /*00b0*/  UIADD3 UR6, UP0, UR4, 0xf0, URZ ;  /* 0x000000f004067890 */ /* 0x000fe4000ff1e03f */
[----:B------:R-:W-:Y:S02]  /*00c0*/  UIADD3 UR4, UP1, UR4, 0x1f0, URZ ;  /* 0x000001f004047890 */ /* 0x000fe4000ff3e03f */
[----:B------:R-:W-:Y:S02]  /*00d0*/  UIADD3.X UR7, URZ, UR5, URZ, UP0, !UPT ;  /* 0x000000053f077290 */ /* 0x000fe400087fe43f */
[----:B------:R-:W-:-:S07]  /*00e0*/  UIADD3.X UR5, URZ, UR5, URZ, UP1, !UPT ;  /* 0x000000053f057290 */ /* 0x000fce0008ffe43f */
[----:B------:R0:W-:Y:S02]  /*00f0*/  UTMACCTL.PF [UR6] ;  /* 0x00000000060079b9 */ /* 0x0001e40008040000 */
[----:B------:R0:W-:Y:S02]  /*0100*/  UTMACCTL.PF [UR4] ;  /* 0x00000000040079b9 */ /* 0x0001e40008040000 */
[----:B0-----:R-:W-:Y:S01]  /*0110*/  NOP ;  /* 0x0000000000007918 */ /* 0x001fe20000000000 */
.L_x_1:
[----:B------:R-:W-:Y:S05]  /*0120*/  BSYNC B0 ;  /* 0x0000000000007941 */ /* 0x000fea0003800000 */
.L_x_0:
[----:B------:R-:W0:Y:S02]  /*0130*/  SHFL.IDX PT, R2, R0, RZ, 0x1f ;  /* 0x00001fff00027589 */ /* 0x000e2400000e0000 */
[----:B0-----:R-:W-:-:S13]  /*0140*/  ISETP.NE.AND P0, PT, R2, RZ, PT ;  /* 0x000000ff0200720c */ /* 0x001fda0003f05270 */
[----:B------:R-:W-:Y:S05]  /*0150*/  @P0 BRA `(.L_x_2) ;  /* 0x0000000000680947 */ /* 0x000fea0003800000 */
[----:B------:R-:W0:Y:S01]  /*0160*/  S2UR UR8, SR_CgaCtaId ;  /* 0x00000000000879c3 */ /* 0x000e220000008800 */
[----:B------:R-:W-:Y:S01]  /*0170*/  UMOV UR4, 0x400 ;  /* 0x0000040000047882 */ /* 0x000fe20000000000 */
[----:B------:R-:W-:Y:S01]  /*0180*/  UMOV UR5, 0x1 ;  /* 0x0000000100057882 */ /* 0x000fe20000000000 */
[----:B------:R-:W-:Y:S01]  /*0190*/  UMOV UR6, 0x100 ;  /* 0x0000010000067882 */ /* 0x000fe20000000000 */
[----:B------:R-:W-:Y:S01]  /*01a0*/  ELECT P0, URZ, PT ;  /* 0x00000000003f782f */ /* 0x000fe20003800000 */
[----:B------:R-:W-:-:S04]  /*01b0*/  UIADD3 UR6, -UR6, 0x100000, URZ ;  /* 0x0010000006067890 */ /* 0x000fc8000fffe13f */
[----:B------:R-:W-:Y:S02]  /*01c0*/  USHF.L.U32 UR7, UR6, 0xb, URZ ;  /* 0x0000000b06077899 */ /* 0x000fe4000800063f */
[----:B------:R-:W-:Y:S02]  /*01d0*/  USHF.L.U32 UR6, UR6, 0x1, URZ ;  /* 0x0000000106067899 */ /* 0x000fe4000800063f */
[----:B0-----:R-:W-:Y:S02]  /*01e0*/  ULEA UR8, UR8, UR4, 0x18 ;  /* 0x0000000408087291 */ /* 0x001fe4000f8ec03f */
[----:B------:R-:W-:-:S04]  /*01f0*/  UIADD3 UR4, -UR5, 0x100000, URZ ;  /* 0x0010000005047890 */ /* 0x000fc8000fffe13f */
[----:B------:R-:W-:Y:S02]  /*0200*/  USHF.L.U32 UR5, UR4, 0xb, URZ ;  /* 0x0000000b04057899 */ /* 0x000fe4000800063f */
[----:B------:R-:W-:Y:S01]  /*0210*/  USHF.L.U32 UR4, UR4, 0x1, URZ ;  /* 0x0000000104047899 */ /* 0x000fe2000800063f */
[----:B------:R-:W0:Y:S11]  /*0220*/  FENCE.VIEW.ASYNC.S ;  /* 0x00000000000073c6 */ /* 0x000e360000000000 */
[----:B0-----:R0:W1:Y:S01]  /*0230*/  SYNCS.EXCH.64 URZ, [UR8], UR4 ;  /* 0x00000004083f75b2 */ /* 0x0010620008000100 */
[----:B------:R0:W2:Y:S01]  /*0240*/  SYNCS.EXCH.64 URZ, [UR8+0x30], UR6 ;  /* 0x00003006083f75b2 */ /* 0x0000a20008000100 */
[----:B------:R0:W3:Y:S01]  /*0250*/  SYNCS.EXCH.64 URZ, [UR8+0x8], UR4 ;  /* 0x00000804083f75b2 */ /* 0x0000e20008000100 */
[----:B------:R0:W4:Y:S01]  /*0260*/  SYNCS.EXCH.64 URZ, [UR8+0x38], UR6 ;  /* 0x00003806083f75b2 */ /* 0x0001220008000100 */
[----:B------:R0:W0:Y:S01]  /*0270*/  SYNCS.EXCH.64 URZ, [UR8+0x10], UR4 ;  /* 0x00001004083f75b2 */ /* 0x0000220008000100 */
[----:B------:R0:W0:Y:S01]  /*0280*/  SYNCS.EXCH.64 URZ, [UR8+0x40], UR6 ;  /* 0x00004006083f75b2 */ /* 0x0000220008000100 */
[----:B------:R0:W0:Y:S01]  /*0290*/  SYNCS.EXCH.64 URZ, [UR8+0x18], UR4 ;  /* 0x00001804083f75b2 */ /* 0x0000220008000100 */
[----:B------:R0:W0:Y:S01]  /*02a0*/  SYNCS.EXCH.64 URZ, [UR8+0x48], UR6 ;  /* 0x00004806083f75b2 */ /* 0x0000220008000100 */
[----:B------:R0:W0:Y:S01]  /*02b0*/  SYNCS.EXCH.64 URZ, [UR8+0x20], UR4 ;  /* 0x00002004083f75b2 */ /* 0x0000220008000100 */
[----:B------:R0:W0:Y:S01]  /*02c0*/  SYNCS.EXCH.64 URZ, [UR8+0x50], UR6 ;  /* 0x00005006083f75b2 */ /* 0x0000220008000100 */
[----:B------:R0:W0:Y:S01]  /*02d0*/  SYNCS.EXCH.64 URZ, [UR8+0x28], UR4 ;  /* 0x00002804083f75b2 */ /* 0x0000220008000100 */
[----:B------:R0:W0:Y:S01]  /*02e0*/  SYNCS.EXCH.64 URZ, [UR8+0x58], UR6 ;  /* 0x00005806083f75b2 */ /* 0x0000220008000100 */
[----:B------:R-:W-:Y:S01]  /*02f0*/  NOP ;  /* 0x0000000000007918 */ /* 0x000fe20000000000 */
.L_x_2:
[----:B------:R-:W5:Y:S01]  /*0300*/  SHFL.IDX PT, R0, R0, RZ, 0x1f ;  /* 0x00001fff00007589 */ /* 0x000f6200000e0000 */
[----:B------:R-:W1:Y:S01]  /*0310*/  LDC R2, c[0x0][0x65c] ;  /* 0x00019700ff027b82 */ /* 0x000e620000000800 */
[----:B------:R-:W-:Y:S02]  /*0320*/  ELECT P0, URZ, PT ;  /* 0x00000000003f782f */ /* 0x000fe40003800000 */
[----:B------:R-:W-:Y:S01]  /*0330*/  SHF.R.S32.HI R6, RZ, 0x1f, R5 ;  /* 0x0000001fff067819 */ /* 0x000fe20000011405 */
[----:B------:R-:W2:Y:S01]  /*0340*/  S2R R3, SR_CTAID.Y ;  /* 0x0000000000037919 */ /* 0x000ea20000002600 */
[----:B0-----:R-:W-:Y:S01]  /*0350*/  UMOV UR4, 0x20 ;  /* 0x0000002000047882 */ /* 0x001fe20000000000 */
[----:B------:R-:W-:Y:S01]  /*0360*/  ISETP.NE.AND P2, PT, R8, RZ, PT ;  /* 0x000000ff0800720c */ /* 0x000fe20003f45270 */
[----:B------:R-:W-:Y:S01]  /*0370*/  NOP ;  /* 0x0000000000007918 */ /* 0x000fe20000000000 */
[----:B------:R-:W0:Y:S01]  /*0380*/  S2R R4, SR_CTAID.X ;  /* 0x0000000000047919 */ /* 0x000e220000002500 */
[----:B------:R-:W-:Y:S01]  /*0390*/  LEA.HI R6, R6, R5, RZ, 0x2 ;  /* 0x0000000506067211 */ /* 0x000fe200078f10ff */
[----:B------:R-:W-:Y:S01]  /*03a0*/  NOP ;  /* 0x0000000000007918 */ /* 0x000fe20000000000 */
[----:B-----5:R-:W-:-:S02]  /*03b0*/  ISETP.NE.OR P0, PT, R0, RZ, !P0 ;  /* 0x000000ff0000720c */ /* 0x020fc40004705670 */
[----:B-1----:R-:W-:-:S04]  /*03c0*/  ISETP.NE.AND P3, PT, R2, 0x1, PT ;  /* 0x000000010200780c */ /* 0x002fc80003f65270 */
[----:B------:R-:W-:Y:S02]  /*03d0*/  P2R R0, PR, RZ, 0x8 ;  /* 0x00000008ff007803 */ /* 0x000fe40000000000 */
[----:B------:R-:W-:-:S05]  /*03e0*/  LOP3.LUT R0, R6, 0xfffffffc, RZ, 0xc0, !PT ;  /* 0xfffffffc06007812 */ /* 0x000fca00078ec0ff */
[----:B------:R-:W-:Y:S01]  /*03f0*/  VOTEU.ALL UP0, P0 ;  /* 0x00000000003f7886 */ /* 0x000fe20000000000 */
[----:B------:R-:W-:Y:S01]  /*0400*/  IMAD.IADD R0, R5, 0x1, -R0 ;  /* 0x0000000105007824 */ /* 0x000fe200078e0a00 */
[----:B------:R-:W0:Y:S01]  /*0410*/  @P3 LDC R17, c[0x0][0x10] ;  /* 0x00000400ff113b82 */ /* 0x000e220000000800 */
[----:B------:R-:W-:Y:S01]  /*0420*/  VOTEU.ALL UP1, P0 ;  /* 0x00000000003f7886 */ /* 0x000fe20000020000 */
[----:B--2---:R-:W-:Y:S01]  /*0430*/  @P3 IMAD.MOV.U32 R6, RZ, RZ, R3 ;  /* 0x000000ffff063224 */ /* 0x004fe200078e0003 */
[----:B------:R-:W-:Y:S01]  /*0440*/  @!UP0 UMOV UR6, 0x400 ;  /* 0x0000040000068882 */ /* 0x000fe20000000000 */
[----:B------:R-:W-:-:S04]  /*0450*/  @!UP0 UIADD3 UR4, -UR4, 0x100000, URZ ;  /* 0x0010000004048890 */ /* 0x000fc8000fffe13f */
[----:B------:R-:W-:Y:S02]  /*0460*/  @!UP0 USHF.L.U32 UR5, UR4, 0xb, URZ ;  /* 0x0000000b04058899 */ /* 0x000fe4000800063f */
[----:B------:R-:W-:Y:S01]  /*0470*/  @!UP0 USHF.L.U32 UR4, UR4, 0x1, URZ ;  /* 0x0000000104048899 */ /* 0x000fe2000800063f */
[----:B------:R-:W-:Y:S02]  /*0480*/  @P3 IMAD.MOV.U32 R7, RZ, RZ, RZ ;  /* 0x000000ffff073224 */ /* 0x000fe400078e00ff */
[----:B------:R-:W-:Y:S01]  /*0490*/  IMAD.MOV.U32 R5, RZ, RZ, RZ ;  /* 0x000000ffff057224 */ /* 0x000fe200078e00ff */
[----:B------:R-:W1:Y:S01]  /*04a0*/  @!UP0 S2UR UR7, SR_CgaCtaId ;  /* 0x00000000000789c3 */ /* 0x000e620000008800 */
[----:B------:R-:W-:-:S07]  /*04b0*/  @P3 IMAD.MOV.U32 R11, RZ, RZ, RZ ;  /* 0x000000ffff0b3224 */ /* 0x000fce00078e00ff */
[----:B------:R-:W2:Y:S01]  /*04c0*/  @!P3 LDC R9, c[0x0][0xc] ;  /* 0x00000300ff09bb82 */ /* 0x000ea20000000800 */
[----:B0-----:R-:W-:-:S04]  /*04d0*/  @P3 IMAD.WIDE.U32 R16, R4, R17, R6 ;  /* 0x0000001104103225 */ /* 0x001fc800078e0006 */
[----:B------:R-:W-:Y:S01]  /*04e0*/  @P3 IMAD.IADD R17, R17, 0x1, R11 ;  /* 0x0000000111113824 */ /* 0x000fe200078e020b */
[----:B-1----:R-:W-:Y:S01]  /*04f0*/  @!UP0 ULEA UR6, UR7, UR6, 0x18 ;  /* 0x0000000607068291 */ /* 0x002fe2000f8ec03f */
[----:B------:R-:W-:Y:S01]  /*0500*/  VOTEU.ALL UP0, P0 ;  /* 0x00000000003f7886 */ /* 0x000fe20000000000 */
[----:B------:R-:W-:-:S04]  /*0510*/  ISETP.NE.AND P0, PT, R0, 0x3, PT ;  /* 0x000000030000780c */ /* 0x000fc80003f05270 */
[----:B------:R-:W-:Y:S01]  /*0520*/  ISETP.EQ.OR P0, PT, R0, RZ, !P0 ;  /* 0x000000ff0000720c */ /* 0x000fe20004702670 */
[----:B--2---:R-:W-:-:S03]  /*0530*/  @!P3 IMAD.WIDE.U32 R6, R9, R3, R4 ;  /* 0x000000030906b225 */ /* 0x004fc600078e0004 */
[C---:B------:R-:W-:Y:S01]  /*0540*/  ISETP.EQ.AND P0, PT, R8.reuse, RZ, P0 ;  /* 0x000000ff0800720c */ /* 0x040fe20000702270 */
[----:B------:R-:W-:Y:S01]  /*0550*/  VIADD R8, R8, 0xffffffff ;  /* 0xffffffff08087836 */ /* 0x000fe20000000000 */
[----:B------:R-:W0:Y:S02]  /*0560*/  FENCE.VIEW.ASYNC.S ;  /* 0x00000000000073c6 */ /* 0x000e240000000000 */
[----:B0-----:R0:W3:Y:S01]  /*0570*/  @!UP0 SYNCS.EXCH.64 URZ, [UR6+0x70], UR4 ;  /* 0x00007004063f85b2 */ /* 0x0010e20008000100 */
[----:B------:R-:W-:Y:S01]  /*0580*/  @!P3 MOV R16, R6 ;  /* 0x000000060010b202 */ /* 0x000fe20000000f00 */
[----:B------:R-:W-:Y:S01]  /*0590*/  @!P3 IMAD.MOV.U32 R17, RZ, RZ, R7 ;  /* 0x000000ffff11b224 */ /* 0x000fe200078e0007 */
[----:B------:R-:W-:Y:S02]  /*05a0*/  SEL R19, RZ, 0x1, !P0 ;  /* 0x00000001ff137807 */ /* 0x000fe40004000000 */
[----:B------:R-:W-:-:S04]  /*05b0*/  ISETP.GE.U32.AND P1, PT, R8, 0x2, PT ;  /* 0x000000020800780c */ /* 0x000fc80003f26070 */
[----:B------:R-:W-:Y:S01]  /*05c0*/  SEL R19, R19, 0x2, P1 ;  /* 0x0000000213137807 */ /* 0x000fe20000800000 */
[----:B------:R0:W3:Y:S01]  /*05d0*/  @!UP1 SYNCS.EXCH.64 URZ, [UR6+0x78], UR4 ;  /* 0x00007804063f95b2 */ /* 0x0000e20008000100 */
[----:B------:R-:W-:Y:S01]  /*05e0*/  NOP ;  /* 0x0000000000007918 */ /* 0x000fe20000000000 */
[----:B---34-:R-:W-:Y:S06]  /*05f0*/  BAR.SYNC.DEFER_BLOCKING 0x0 ;  /* 0x0000000000007b1d */ /* 0x018fec0000010000 */
[----:B------:R-:W-:Y:S05]  /*0600*/  @!P2 BRA `(.L_x_3) ;  /* 0x0000009800cca947 */ /* 0x000fea0003800000 */
[----:B------:R-:W-:-:S13]  /*0610*/  ISETP.GT.U32.AND P0, PT, R8, 0x1, PT ;  /* 0x000000010800780c */ /* 0x000fda0003f04070 */
[----:B0-----:R-:W-:Y:S05]  /*0620*/  @P0 EXIT ;  /* 0x000000000000094d */ /* 0x001fea0003800000 */
[----:B------:R-:W-:Y:S01]  /*0630*/  ULDC.64 UR4, c[0x0][0x650] ;  /* 0x0001940000047ab9 */ /* 0x000fe20000000a00 */
[----:B------:R-:W-:Y:S01]  /*0640*/  PRMT R0, RZ, 0x7610, R0 ;  /* 0x00007610ff007816 */ /* 0x000fe20000000000 */
[----:B------:R-:W-:Y:S01]  /*0650*/  IMAD.MOV.U32 R152, RZ, RZ, -0x1 ;  /* 0xffffffffff987424 */ /* 0x000fe200078e00ff */
[----:B------:R-:W-:Y:S01]  /*0660*/  ISETP.GE.U32.AND P0, PT, R16, UR4, PT ;  /* 0x0000000410007c0c */ /* 0x000fe2000bf06070 */
[----:B------:R-:W-:Y:S02]  /*0670*/  IMAD.MOV.U32 R23, RZ, RZ, -0x1 ;  /* 0xffffffffff177424 */ /* 0x000fe400078e00ff */
[----:B------:R-:W-:Y:S01]  /*0680*/  IMAD.MOV.U32 R22, RZ, RZ, -0x1 ;  /* 0xffffffffff167424 */ /* 0x000fe200078e00ff */
[----:B------:R-:W-:-:S13]  /*0690*/  ISETP.GE.U32.AND.EX P0, PT, R17, UR5, PT, P0 ;  /* 0x0000000511007c0c */ /* 0x000fda000bf06100 */
[----:B------:R-:W-:Y:S05]  /*06a0*/  @P0 BRA `(.L_x_4) ;  /* 0x0000000400580947 */ /* 0x000fea0003800000 */
[----:B------:R-:W0:Y:S01]  /*06b0*/  LDC.64 R14, c[0x0][0x628] ;  /* 0x00018a00ff0e7b82 */ /* 0x000e220000000a00 */
[----:B------:R-:W-:Y:S02]  /*06c0*/  IMAD.MOV.U32 R6, RZ, RZ, R16 ;  /* 0x000000ffff067224 */ /* 0x000fe400078e0010 */
[----:B------:R-:W-:-:S05]  /*06d0*/  IMAD.MOV.U32 R7, RZ, RZ, R17 ;  /* 0x000000ffff077224 */ /* 0x000fca00078e0011 */
[----:B------:R-:W1:Y:S08]  /*06e0*/  LDC R0, c[0x0][0x630] ;  /* 0x00018c00ff007b82 */ /* 0x000e700000000800 */
[----:B------:R-:W2:Y:S01]  /*06f0*/  LDC.64 R20, c[0x0][0x620] ;  /* 0x00018800ff147b82 */ /* 0x000ea20000000a00 */
[----:B0-----:R-:W-:-:S04]  /*0700*/  ISETP.NE.U32.AND P0, PT, R14, RZ, PT ;  /* 0x000000ff0e00720c */ /* 0x001fc80003f05070 */
[----:B------:R-:W-:-:S13]  /*0710*/  ISETP.NE.AND.EX P0, PT, R15, RZ, PT, P0 ;  /* 0x000000ff0f00720c */ /* 0x000fda0003f05300 */
[----:B-12---:R-:W-:Y:S05]  /*0720*/  @!P0 BRA `(.L_x_5) ;  /* 0x0000000000288947 */ /* 0x006fea0003800000 */
[----:B------:R-:W0:Y:S02]  /*0730*/  LDC R11, c[0x0][0x634] ;  /* 0x00018d00ff0b7b82 */ /* 0x000e240000000800 */
[----:B0-----:R-:W-:-:S05]  /*0740*/  IADD3 R11, P0, R16, R11, RZ ;  /* 0x0000000b100b7210 */ /* 0x001fca0007f1e0ff */
[----:B------:R-:W-:-:S04]  /*0750*/  IMAD.X R13, RZ, RZ, R17, P0 ;  /* 0x000000ffff0d7224 */ /* 0x000fc800000e0611 */
[----:B------:R-:W-:-:S04]  /*0760*/  IMAD.WIDE.U32 R6, R13, R14, RZ ;  /* 0x0000000e0d067225 */ /* 0x000fc800078e00ff */
[----:B------:R-:W-:-:S04]  /*0770*/  IMAD.WIDE.U32 R8, P0, R11, R15, R6 ;  /* 0x0000000f0b087225 */ /* 0x000fc80007800006 */
[----:B------:R-:W-:Y:S01]  /*0780*/  IMAD.WIDE.U32 R6, R11, R14, RZ ;  /* 0x0000000e0b067225 */ /* 0x000fe200078e00ff */
[----:B------:R-:W-:-:S03]  /*0790*/  IADD3.X R11, RZ, RZ, RZ, P0, !PT ;  /* 0x000000ffff0b7210 */ /* 0x000fc600007fe4ff */
[----:B------:R-:W-:Y:S01]  /*07a0*/  IMAD.MOV.U32 R10, RZ, RZ, R9 ;  /* 0x000000ffff0a7224 */ /* 0x000fe200078e0009 */
[----:B------:R-:W-:-:S05]  /*07b0*/  IADD3 RZ, P0, R7, R8, RZ ;  /* 0x0000000807ff7210 */ /* 0x000fca0007f1e0ff */
[----:B------:R-:W-:-:S08]  /*07c0*/  IMAD.WIDE.U32.X R6, R13, R15, R10, P0 ;  /* 0x0000000f0d067225 */ /* 0x000fd000000e040a */
.L_x_5:
[-CC-:B------:R-:W-:Y:S01]  /*07d0*/  SHF.R.U64 R25, R6, R0.reuse, R7.reuse ;  /* 0x0000000006197219 */ /* 0x180fe20000001207 */
[----:B------:R-:W0:Y:S01]  /*07e0*/  LDC R10, c[0x0][0x618] ;  /* 0x00018600ff0a7b82 */ /* 0x000e220000000800 */
[----:B------:R-:W-:Y:S01]  /*07f0*/  SHF.R.U32.HI R5, RZ, R0, R7 ;  /* 0x00000000ff057219 */ /* 0x000fe20000011607 */
[----:B------:R-:W-:Y:S01]  /*0800*/  ULDC UR4, c[0x0][0x150] ;  /* 0x0000540000047ab9 */ /* 0x000fe20000000800 */
[----:B------:R-:W-:Y:S02]  /*0810*/  IADD3 R9, P0, RZ, -R25, RZ ;  /* 0x80000019ff097210 */ /* 0x000fe40007f1e0ff */
[----:B------:R-:W-:-:S03]  /*0820*/  I2FP.F32.U32 R0, R4 ;  /* 0x0000000400007245 */ /* 0x000fc60000201000 */
[----:B------:R-:W1:Y:S01]  /*0830*/  LDC.64 R26, c[0x0][0x640] ;  /* 0x00019000ff1a7b82 */ /* 0x000e620000000a00 */
[----:B------:R-:W-:Y:S02]  /*0840*/  IMAD.X R11, RZ, RZ, ~R5, P0 ;  /* 0x000000ffff0b7224 */ /* 0x000fe400000e0e05 */
[----:B------:R-:W-:Y:S01]  /*0850*/  FMUL R0, R0, UR4 ;  /* 0x0000000400007c20 */ /* 0x000fe20008400000 */
[----:B------:R-:W-:Y:S01]  /*0860*/  IMAD.WIDE.U32 R6, R9, R20, R16 ;  /* 0x0000001409067225 */ /* 0x000fe200078e0010 */
[----:B------:R-:W-:-:S03]  /*0870*/  ULDC UR4, c[0x0][0x154] ;  /* 0x0000550000047ab9 */ /* 0x000fc60000000800 */
[----:B------:R-:W-:Y:S01]  /*0880*/  IMAD R8, R11, R20, RZ ;  /* 0x000000140b087224 */ /* 0x000fe200078e02ff */
[----:B------:R-:W2:Y:S01]  /*0890*/  LDC R5, c[0x0][0x144] ;  /* 0x00005100ff057b82 */ /* 0x000ea20000000800 */
[----:B------:R-:W3:Y:S02]  /*08a0*/  F2I.U32.TRUNC.NTZ R0, R0 ;  /* 0x0000000000007305 */ /* 0x000ee4000020f000 */
[----:B------:R-:W-:-:S04]  /*08b0*/  IMAD R9, R9, R21, R8 ;  /* 0x0000001509097224 */ /* 0x000fc800078e0208 */
[----:B------:R-:W-:Y:S01]  /*08c0*/  IMAD.IADD R7, R7, 0x1, R9 ;  /* 0x0000000107077824 */ /* 0x000fe200078e0209 */
[----:B------:R-:W4:Y:S01]  /*08d0*/  LDC R12, c[0x0][0x608] ;  /* 0x00018200ff0c7b82 */ /* 0x000f220000000800 */
[----:B------:R-:W-:-:S03]  /*08e0*/  IMAD.MOV.U32 R9, RZ, RZ, -0x1 ;  /* 0xffffffffff097424 */ /* 0x000fc600078e00ff */
[-CC-:B0-----:R-:W-:Y:S02]  /*08f0*/  SHF.R.U64 R20, R6, R10.reuse, R7.reuse ;  /* 0x0000000a06147219 */ /* 0x181fe40000001207 */
[----:B------:R-:W-:Y:S02]  /*0900*/  I2FP.F32.U32 R6, R3 ;  /* 0x0000000300067245 */ /* 0x000fe40000201000 */
[----:B------:R-:W0:Y:S01]  /*0910*/  LDC R24, c[0x0][0x658] ;  /* 0x00019600ff187b82 */ /* 0x000e220000000800 */
[----:B-1----:R-:W-:Y:S01]  /*0920*/  ISETP.NE.U32.AND P0, PT, R26, RZ, PT ;  /* 0x000000ff1a00720c */ /* 0x002fe20003f05070 */
[----:B---3--:R-:W-:Y:S01]  /*0930*/  IMAD.MOV R8, RZ, RZ, -R0 ;  /* 0x000000ffff087224 */ /* 0x008fe200078e0a00 */
[----:B------:R-:W-:Y:S01]  /*0940*/  SHF.R.U32.HI R7, RZ, R10, R7 ;  /* 0x0000000aff077219 */ /* 0x000fe20000011607 */
[----:B------:R-:W-:Y:S01]  /*0950*/  FMUL R6, R6, UR4 ;  /* 0x0000000406067c20 */ /* 0x000fe20008400000 */
[----:B------:R-:W-:-:S03]  /*0960*/  ISETP.NE.AND.EX P0, PT, R27, RZ, PT, P0 ;  /* 0x000000ff1b00720c */ /* 0x000fc60003f05300 */
[----:B------:R-:W1:Y:S01]  /*0970*/  LDC R14, c[0x0][0x148] ;  /* 0x00005200ff0e7b82 */ /* 0x000e620000000800 */
[----:B--2---:R-:W-:-:S07]  /*0980*/  IMAD R0, R5, R8, R4 ;  /* 0x0000000805007224 */ /* 0x004fce00078e0204 */
[----:B------:R-:W2:Y:S01]  /*0990*/  LDC R22, c[0x0][0x600] ;  /* 0x00018000ff167b82 */ /* 0x000ea20000000800 */
[-CC-:B----4-:R-:W-:Y:S02]  /*09a0*/  SHF.R.U64 R28, R20, R12.reuse, R7.reuse ;  /* 0x0000000c141c7219 */ /* 0x190fe40000001207 */
[----:B------:R-:W-:Y:S01]  /*09b0*/  SHF.R.U32.HI R5, RZ, R12, R7 ;  /* 0x0000000cff057219 */ /* 0x000fe20000011607 */
[----:B------:R-:W-:Y:S01]  /*09c0*/  IMAD.MOV.U32 R7, RZ, RZ, 0x1 ;  /* 0x00000001ff077424 */ /* 0x000fe200078e00ff */
[----:B------:R3:W4:Y:S03]  /*09d0*/  F2I.U32.TRUNC.NTZ R12, R6 ;  /* 0x00000006000c7305 */ /* 0x000726000020f000 */
[----:B------:R-:W1:Y:S01]  /*09e0*/  LDC R15, c[0x0][0x648] ;  /* 0x00019200ff0f7b82 */ /* 0x000e620000000800 */
[-C--:B0-----:R-:W-:Y:S02]  /*09f0*/  SHF.L.U32 R4, R9, R24.reuse, RZ ;  /* 0x0000001809047219 */ /* 0x081fe400000006ff */
[----:B------:R-:W-:-:S02]  /*0a00*/  SHF.R.U64 R30, R28, R24, R5 ;  /* 0x000000181c1e7219 */ /* 0x000fc40000001205 */
[----:B------:R-:W-:Y:S02]  /*0a10*/  LOP3.LUT R11, RZ, R4, RZ, 0x33, !PT ;  /* 0x00000004ff0b7212 */ /* 0x000fe400078e33ff */
[-C--:B------:R-:W-:Y:S01]  /*0a20*/  SHF.R.U32.HI R5, RZ, R24.reuse, R5 ;  /* 0x00000018ff057219 */ /* 0x080fe20000011605 */
[----:B------:R-:W0:Y:S01]  /*0a30*/  LDC R21, c[0x0][0x638] ;  /* 0x00018e00ff157b82 */ /* 0x000e220000000800 */
[----:B------:R-:W-:Y:S01]  /*0a40*/  SHF.L.U32 R10, R7, R24, RZ ;  /* 0x00000018070a7219 */ /* 0x000fe200000006ff */
[----:B------:R-:W-:-:S06]  /*0a50*/  IMAD.MOV.U32 R4, RZ, RZ, R30 ;  /* 0x000000ffff047224 */ /* 0x000fcc00078e001e */
[----:B------:R-:W0:Y:S01]  /*0a60*/  LDC R152, c[0x0][0x610] ;  /* 0x00018400ff987b82 */ /* 0x000e220000000800 */
[----:B---34-:R-:W-:Y:S05]  /*0a70*/  @!P0 BRA `(.L_x_6) ;  /* 0x0000000000288947 */ /* 0x018fea0003800000 */
[----:B------:R-:W3:Y:S02]  /*0a80*/  LDC R9, c[0x0][0x64c] ;  /* 0x00019300ff097b82 */ /* 0x000ee40000000800 */
[----:B---3--:R-:W-:-:S04]  /*0a90*/  IADD3 R9, P0, R30, R9, RZ ;  /* 0x000000091e097210 */ /* 0x008fc80007f1e0ff */
[----:B------:R-:W-:-:S05]  /*0aa0*/  IADD3.X R13, RZ, R5, RZ, P0, !PT ;  /* 0x00000005ff0d7210 */ /* 0x000fca00007fe4ff */
[----:B------:R-:W-:-:S04]  /*0ab0*/  IMAD.WIDE.U32 R4, R13, R26, RZ ;  /* 0x0000001a0d047225 */ /* 0x000fc800078e00ff */
[----:B------:R-:W-:-:S04]  /*0ac0*/  IMAD.WIDE.U32 R6, P0, R9, R27, R4 ;  /* 0x0000001b09067225 */ /* 0x000fc80007800004 */
[----:B------:R-:W-:-:S04]  /*0ad0*/  IMAD.WIDE.U32 R4, R9, R26, RZ ;  /* 0x0000001a09047225 */ /* 0x000fc800078e00ff */
[----:B------:R-:W-:Y:S01]  /*0ae0*/  IMAD.X R9, RZ, RZ, RZ, P0 ;  /* 0x000000ffff097224 */ /* 0x000fe200000e06ff */
[----:B------:R-:W-:Y:S01]  /*0af0*/  IADD3 RZ, P0, R5, R6, RZ ;  /* 0x0000000605ff7210 */ /* 0x000fe20007f1e0ff */
[----:B------:R-:W-:-:S04]  /*0b00*/  IMAD.MOV.U32 R8, RZ, RZ, R7 ;  /* 0x000000ffff087224 */ /* 0x000fc800078e0007 */
[----:B------:R-:W-:-:S08]  /*0b10*/  IMAD.WIDE.U32.X R4, R13, R27, R8, P0 ;  /* 0x0000001b0d047225 */ /* 0x000fd000000e0408 */
.L_x_6:
[----:B-1----:R-:W-:Y:S01]  /*0b20*/  SHF.R.U64 R4, R4, R15, R5 ;  /* 0x0000000f04047219 */ /* 0x002fe20000001205 */
[----:B--2---:R-:W-:Y:S01]  /*0b30*/  VIADD R5, R22, 0xffffffff ;  /* 0xffffffff16057836 */ /* 0x004fe20000000000 */
[----:B------:R-:W-:Y:S01]  /*0b40*/  LOP3.LUT R11, R28, R11, RZ, 0xc0, !PT ;  /* 0x0000000b1c0b7212 */ /* 0x000fe200078ec0ff */
[----:B------:R-:W-:Y:S02]  /*0b50*/  IMAD.MOV R12, RZ, RZ, -R12 ;  /* 0x000000ffff0c7224 */ /* 0x000fe400078e0a0c */
[----:B------:R-:W-:Y:S01]  /*0b60*/  IMAD.MOV R6, RZ, RZ, -R4 ;  /* 0x000000ffff067224 */ /* 0x000fe200078e0a04 */
[----:B------:R-:W-:Y:S01]  /*0b70*/  LOP3.LUT R5, R20, R5, RZ, 0xc0, !PT ;  /* 0x0000000514057212 */ /* 0x000fe200078ec0ff */
[----:B------:R-:W-:Y:S02]  /*0b80*/  @P3 IMAD R0, R14, R12, R3 ;  /* 0x0000000c0e003224 */ /* 0x000fe400078e0203 */
[----:B------:R-:W-:Y:S02]  /*0b90*/  IMAD R11, R10, R4, R11 ;  /* 0x000000040a0b7224 */ /* 0x000fe400078e020b */
[----:B0-----:R-:W-:-:S02]  /*0ba0*/  IMAD R3, R6, R21, R30 ;  /* 0x0000001506037224 */ /* 0x001fc400078e021e */
[----:B------:R-:W-:Y:S02]  /*0bb0*/  IMAD R152, R11, R152, R0 ;  /* 0x000000980b987224 */ /* 0x000fe400078e0200 */
[----:B------:R-:W-:Y:S02]  /*0bc0*/  IMAD R3, R3, R22, R5 ;  /* 0x0000001603037224 */ /* 0x000fe400078e0205 */
[----:B------:R-:W-:Y:S02]  /*0bd0*/  IMAD.MOV.U32 R0, RZ, RZ, 0x1 ;  /* 0x00000001ff007424 */ /* 0x000fe400078e00ff */
[----:B------:R-:W-:Y:S01]  /*0be0*/  IMAD.MOV.U32 R22, RZ, RZ, R25 ;  /* 0x000000ffff167224 */ /* 0x000fe200078e0019 */
[----:B------:R-:W-:Y:S02]  /*0bf0*/  SEL R23, R3, R152, !P3 ;  /* 0x0000009803177207 */ /* 0x000fe40005800000 */
[----:B------:R-:W-:-:S07]  /*0c00*/  SEL R152, R152, R3, !P3 ;  /* 0x0000000398987207 */ /* 0x000fce0005800000 */
.L_x_4:
[----:B------:R-:W-:-:S08]  /*0c10*/  NOP ;  /* 0x0000000000007918 */ /* 0x000fd00000000000 */
[----:B------:R-:W0:Y:S02]  /*0c20*/  USETMAXREG.TRY_ALLOC.CTAPOOL UP0, 0xe8 ;  /* 0x000000e8000079c8 */ /* 0x000e240008000600 */
[----:B0-----:R-:W-:-:S13]  /*0c30*/  PLOP3.LUT P0, PT, PT, PT, UP0, 0x80, 0x0 ;  /* 0x000000000000781c */ /* 0x001fda0003f0f008 */
[----:B------:R-:W-:Y:S05]  /*0c40*/  @!P0 BRA `(.L_x_4) ;  /* 0xfffffffc00f08947 */ /* 0x000fea000383ffff */
[----:B------:R-:W-:Y:S01]  /*0c50*/  ULDC.64 UR4, c[0x0][0x598] ;  /* 0x0001660000047ab9 */ /* 0x000fe20000000a00 */
[----:B------:R-:W-:Y:S01]  /*0c60*/  ULDC.64 UR36, c[0x0][0x208] ;  /* 0x0000820000247ab9 */ /* 0x000fe20000000a00 */
[----:B------:R-:W-:-:S04]  /*0c70*/  ISETP.NE.U32.AND P0, PT, RZ, UR4, PT ;  /* 0x00000004ff007c0c */ /* 0x000fc8000bf05070 */
[----:B------:R-:W-:-:S13]  /*0c80*/  ISETP.NE.AND.EX P0, PT, RZ, UR5, PT, P0 ;  /* 0x00000005ff007c0c */ /* 0x000fda000bf05300 */
[----:B------:R-:W-:Y:S05]  /*0c90*/  @!P0 BRA `(.L_x_7) ;  /* 0x00000000001c8947 */ /* 0x000fea0003800000 */
[----:B------:R-:W0:Y:S02]  /*0ca0*/  LDC.64 R4, c[0x0][0x598] ;  /* 0x00016600ff047b82 */ /* 0x000e240000000a00 */
[----:B0-----:R-:W2:Y:S02]  /*0cb0*/  LDG.E.64 R4, desc[UR36][R4.64] ;  /* 0x0000002404047981 */ /* 0x001ea4000c1e1b00 */
[----:B--2---:R-:W-:-:S04]  /*0cc0*/  ISETP.NE.U32.AND P0, PT, R4, RZ, PT ;  /* 0x000000ff0400720c */ /* 0x004fc80003f05070 */
[----:B------:R-:W-:-:S13]  /*0cd0*/  ISETP.NE.AND.EX P0, PT, R5, RZ, PT, P0 ;  /* 0x000000ff0500720c */ /* 0x000fda0003f05300 */
[----:B------:R-:W-:Y:S05]  /*0ce0*/  @!P0 BRA `(.L_x_7) ;  /* 0x0000000000088947 */ /* 0x000fea0003800000 */
[----:B------:R0:W5:Y:S01]  /*0cf0*/  LD.E R153, desc[UR36][R4.64] ;  /* 0x0000002404997980 */ /* 0x000162000c101900 */
[----:B------:R-:W-:Y:S05]  /*0d00*/  BRA `(.L_x_8) ;  /* 0x0000000000247947 */ /* 0x000fea0003800000 */
.L_x_7:
[----:B------:R-:W-:Y:S02]  /*0d10*/  ULDC.64 UR4, c[0x0][0x588] ;  /* 0x0001620000047ab9 */ /* 0x000fe40000000a00 */
[----:B------:R-:W-:-:S04]  /*0d20*/  ISETP.NE.U32.AND P0, PT, RZ, UR4, PT ;  /* 0x00000004ff007c0c */ /* 0x000fc8000bf05070 */
[----:B------:R-:W-:-:S13]  /*0d30*/  ISETP.NE.AND.EX P0, PT, RZ, UR5, PT, P0 ;  /* 0x00000005ff007c0c */ /* 0x000fda000bf05300 */
[----:B------:R-:W-:Y:S05]  /*0d40*/  @!P0 BRA `(.L_x_9) ;  /* 0x00000000000c8947 */ /* 0x000fea0003800000 */
[----:B------:R-:W0:Y:S02]  /*0d50*/  LDC.64 R4, c[0x0][0x588] ;  /* 0x00016200ff047b82 */ /* 0x000e240000000a00 */
[----:B0-----:R1:W5:Y:S01]  /*0d60*/  LDG.E R153, desc[UR36][R4.64] ;  /* 0x0000002404997981 */ /* 0x001362000c1e1900 */
[----:B------:R-:W-:Y:S05]  /*0d70*/  BRA `(.L_x_8) ;  /* 0x0000000000087947 */ /* 0x000fea0003800000 */
.L_x_9:
[----:B------:R-:W-:Y:S02]  /*0d80*/  ULDC UR4, c[0x0][0x580] ;  /* 0x0001600000047ab9 */ /* 0x000fe40000000800 */
[----:B------:R-:W-:-:S07]  /*0d90*/  MOV R153, UR4 ;  /* 0x0000000400997c02 */ /* 0x000fce0008000f00 */
.L_x_8:
[----:B------:R-:W-:Y:S02]  /*0da0*/  ULDC.64 UR4, c[0x0][0x5a0] ;  /* 0x0001680000047ab9 */ /* 0x000fe40000000a00 */
[----:B------:R-:W-:-:S04]  /*0db0*/  ISETP.NE.U32.AND P0, PT, RZ, UR4, PT ;  /* 0x00000004ff007c0c */ /* 0x000fc8000bf05070 */
[----:B------:R-:W-:-:S13]  /*0dc0*/  ISETP.NE.AND.EX P0, PT, RZ, UR5, PT, P0 ;  /* 0x00000005ff007c0c */ /* 0x000fda000bf05300 */
[----:B------:R-:W-:Y:S05]  /*0dd0*/  @!P0 BRA `(.L_x_10) ;  /* 0x00000000001c8947 */ /* 0x000fea0003800000 */
[----:B01----:R-:W0:Y:S02]  /*0de0*/  LDC.64 R4, c[0x0][0x5a0] ;  /* 0x00016800ff047b82 */ /* 0x003e240000000a00 */
[----:B0-----:R-:W2:Y:S02]  /*0df0*/  LDG.E.64 R4, desc[UR36][R4.64] ;  /* 0x0000002404047981 */ /* 0x001ea4000c1e1b00 */
[----:B--2---:R-:W-:-:S04]  /*0e00*/  ISETP.NE.U32.AND P0, PT, R4, RZ, PT ;  /* 0x000000ff0400720c */ /* 0x004fc80003f05070 */
[----:B------:R-:W-:-:S13]  /*0e10*/  ISETP.NE.AND.EX P0, PT, R5, RZ, PT, P0 ;  /* 0x000000ff0500720c */ /* 0x000fda0003f05300 */
[----:B------:R-:W-:Y:S05]  /*0e20*/  @!P0 BRA `(.L_x_10) ;  /* 0x0000000000088947 */ /* 0x000fea0003800000 */
[----:B------:R0:W5:Y:S01]  /*0e30*/  LD.E R154, desc[UR36][R4.64] ;  /* 0x00000024049a7980 */ /* 0x000162000c101900 */
[----:B------:R-:W-:Y:S05]  /*0e40*/  BRA `(.L_x_11) ;  /* 0x0000000000247947 */ /* 0x000fea0003800000 */
.L_x_10:
[----:B------:R-:W-:Y:S02]  /*0e50*/  ULDC.64 UR4, c[0x0][0x590] ;  /* 0x0001640000047ab9 */ /* 0x000fe40000000a00 */
[----:B------:R-:W-:-:S04]  /*0e60*/  ISETP.NE.U32.AND P0, PT, RZ, UR4, PT ;  /* 0x00000004ff007c0c */ /* 0x000fc8000bf05070 */
[----:B------:R-:W-:-:S13]  /*0e70*/  ISETP.NE.AND.EX P0, PT, RZ, UR5, PT, P0 ;  /* 0x00000005ff007c0c */ /* 0x000fda000bf05300 */
[----:B------:R-:W-:Y:S05]  /*0e80*/  @!P0 BRA `(.L_x_12) ;  /* 0x00000000000c8947 */ /* 0x000fea0003800000 */
[----:B------:R-:W2:Y:S02]  /*0e90*/  LDC.64 R154, c[0x0][0x590] ;  /* 0x00016400ff9a7b82 */ /* 0x000ea40000000a00 */
[----:B--2---:R2:W5:Y:S01]  /*0ea0*/  LDG.E R154, desc[UR36][R154.64] ;  /* 0x000000249a9a7981 */ /* 0x004562000c1e1900 */
[----:B------:R-:W-:Y:S05]  /*0eb0*/  BRA `(.L_x_11) ;  /* 0x0000000000087947 */ /* 0x000fea0003800000 */
.L_x_12:
[----:B------:R-:W-:Y:S02]  /*0ec0*/  ULDC UR4, c[0x0][0x584] ;  /* 0x0001610000047ab9 */ /* 0x000fe40000000800 */
[----:B------:R-:W-:-:S07]  /*0ed0*/  IMAD.U32 R154, RZ, RZ, UR4 ;  /* 0x00000004ff9a7e24 */ /* 0x000fce000f8e00ff */
.L_x_11:
[----:B------:R-:W-:-:S13]  /*0ee0*/  LOP3.LUT P0, RZ, R0, 0xff, RZ, 0xc0, !PT ;  /* 0x000000ff00ff7812 */ /* 0x000fda000780c0ff */
[----:B------:R-:W-:Y:S05]  /*0ef0*/  @!P0 EXIT ;  /* 0x000000000000894d */ /* 0x000fea0003800000 */
[----:B------:R-:W2:Y:S01]  /*0f00*/  LDC.64 R160, c[0x0][0x5c8] ;  /* 0x00017200ffa07b82 */ /* 0x000ea20000000a00 */
[----:B------:R-:W-:Y:S01]  /*0f10*/  ULDC UR4, c[0x0][0x28c] ;  /* 0x0000a30000047ab9 */ /* 0x000fe20000000800 */
[----:B------:R-:W-:Y:S01]  /*0f20*/  UMOV UR38, URZ ;  /* 0x0000003f00267c82 */ /* 0x000fe20008000000 */
[----:B------:R-:W-:Y:S01]  /*0f30*/  UIADD3 UR4, UR4, 0x3f, URZ ;  /* 0x0000003f04047890 */ /* 0x000fe2000fffe03f */
[----:B------:R-:W-:-:S03]  /*0f40*/  UMOV UR39, URZ ;  /* 0x0000003f00277c82 */ /* 0x000fc60008000000 */
[----:B------:R-:W-:-:S04]  /*0f50*/  USHF.R.S32.HI UR5, URZ, 0x1f, UR4 ;  /* 0x0000001f3f057899 */ /* 0x000fc80008011404 */
[----:B------:R-:W-:-:S04]  /*0f60*/  ULEA.HI UR5, UR5, UR4, URZ, 0x6 ;  /* 0x0000000405057291 */ /* 0x000fc8000f8f303f */
[----:B------:R-:W-:Y:S01]  /*0f70*/  USHF.R.S32.HI UR40, URZ, 0x6, UR5 ;  /* 0x000000063f287899 */ /* 0x000fe20008011405 */
[C-C-:B--2---:R-:W-:Y:S01]  /*0f80*/  SHF.L.U64.HI R155, R160.reuse, 0x7, R161.reuse ;  /* 0x00000007a09b7819 */ /* 0x144fe200000102a1 */
[C---:B------:R-:W-:Y:S01]  /*0f90*/  IMAD.SHL.U32 R158, R160.reuse, 0x80, RZ ;  /* 0x00000080a09e7824 */ /* 0x040fe200078e00ff */
[C-C-:B------:R-:W-:Y:S01]  /*0fa0*/  SHF.L.U64.HI R156, R160.reuse, 0x3, R161.reuse ;  /* 0x00000003a09c7819 */ /* 0x140fe200000102a1 */
[C---:B------:R-:W-:Y:S01]  /*0fb0*/  IMAD.SHL.U32 R159, R160.reuse, 0x8, RZ ;  /* 0x00000008a09f7824 */ /* 0x040fe200078e00ff */
[C---:B------:R-:W-:Y:S01]  /*0fc0*/  SHF.L.U64.HI R157, R160.reuse, 0x8, R161 ;  /* 0x00000008a09d7819 */ /* 0x040fe200000102a1 */
[----:B------:R-:W-:-:S07]  /*0fd0*/  IMAD.SHL.U32 R160, R160, 0x100, RZ ;  /* 0x00000100a0a07824 */ /* 0x000fce00078e00ff */
.L_x_122:
[----:B------:R-:W-:Y:S01]  /*0fe0*/  LOP3.LUT R0, R18, 0x80, RZ, 0xc0, !PT ;  /* 0x0000008012007812 */ /* 0x000fe200078ec0ff */
[----:B------:R-:W2:Y:S01]  /*0ff0*/  S2UR UR7, SR_CgaCtaId ;  /* 0x00000000000779c3 */ /* 0x000ea20000008800 */
[----:B------:R-:W-:Y:S02]  /*1000*/  UMOV UR6, 0x400 ;  /* 0x0000040000067882 */ /* 0x000fe40000000000 */
[----:B------:R-:W-:-:S06]  /*1010*/  SHF.R.U32.HI R0, RZ, 0x7, R0 ;  /* 0x00000007ff007819 */ /* 0x000fcc0000011600 */
[----:B---3--:R-:W3:Y:S01]  /*1020*/  SHFL.IDX PT, R0, R0, RZ, 0x1f ;  /* 0x00001fff00007589 */ /* 0x008ee200000e0000 */
[----:B--2---:R-:W-:Y:S01]  /*1030*/  ULEA UR6, UR7, UR6, 0x18 ;  /* 0x0000000607067291 */ /* 0x004fe2000f8ec03f */
[----:B---3--:R-:W-:-:S13]  /*1040*/  R2UR UR4, R0 ;  /* 0x00000000000472ca */ /* 0x008fda00000e0000 */
[----:B------:R-:W-:-:S04]  /*1050*/  ULEA.HI UR5, UR4, UR4, URZ, 0x1 ;  /* 0x0000000404057291 */ /* 0x000fc8000f8f083f */
[----:B------:R-:W-:-:S04]  /*1060*/  ULOP3.LUT UR5, UR5, 0xffffe, URZ, 0xc0, !UPT ;  /* 0x000ffffe05057892 */ /* 0x000fc8000f8ec03f */
[----:B------:R-:W-:-:S03]  /*1070*/  UIADD3 UR5, UR4, -UR5, URZ ;  /* 0x8000000504057290 */ /* 0x000fc6000fffe03f */
[----:B------:R-:W-:Y:S01]  /*1080*/  ULDC UR4, c[0x0][0x28c] ;  /* 0x0000a30000047ab9 */ /* 0x000fe20000000800 */
[----:B------:R-:W-:Y:S01]  /*1090*/  ULEA UR5, UR5, UR6, 0xc ;  /* 0x0000000605057291 */ /* 0x000fe2000f8e603f */
[----:B------:R-:W-:-:S03]  /*10a0*/  ISETP.LT.AND P0, PT, RZ, UR4, PT ;  /* 0x00000004ff007c0c */ /* 0x000fc6000bf01270 */
[----:B------:R-:W-:-:S04]  /*10b0*/  UIADD3 UR5, UR5, 0x180, URZ ;  /* 0x0000018005057890 */ /* 0x000fc8000fffe03f */
[----:B------:R-:W-:-:S04]  /*10c0*/  USHF.R.U32.HI UR5, URZ, 0x4, UR5 ;  /* 0x000000043f057899 */ /* 0x000fc80008011605 */
[----:B------:R-:W-:Y:S02]  /*10d0*/  ULOP3.LUT UR41, UR5, 0x3fff, URZ, 0xc0, !UPT ;  /* 0x00003fff05297892 */ /* 0x000fe4000f8ec03f */
[----:B01----:R-:W-:Y:S10]  /*10e0*/  @P0 BRA `(.L_x_13) ;  /* 0x0000000000400947 */ /* 0x003ff40003800000 */
[----:B------:R-:W-:Y:S01]  /*10f0*/  MOV R0, 0x0 ;  /* 0x0000000000007802 */ /* 0x000fe20000000f00 */
[----:B------:R-:W-:Y:S01]  /*1100*/  ULDC.64 UR4, c[0x4][0x68] ;  /* 0x01001a0000047ab9 */ /* 0x000fe20000000a00 */
[----:B------:R-:W-:Y:S01]  /*1110*/  ULDC.64 UR6, c[0x4][0x8] ;  /* 0x0100020000067ab9 */ /* 0x000fe20000000a00 */
[----:B01----:R-:W-:Y:S01]  /*1120*/  IMAD.U32 R4, RZ, RZ, UR4 ;  /* 0x00000004ff047e24 */ /* 0x003fe2000f8e00ff */
[----:B------:R0:W1:Y:S01]  /*1130*/  LDC.64 R14, c[0x4][R0] ;  /* 0x01000000000e7b82 */ /* 0x0000620000000a00 */
[----:B------:R-:W-:Y:S01]  /*1140*/  IMAD.U32 R5, RZ, RZ, UR5 ;  /* 0x00000005ff057e24 */ /* 0x000fe2000f8e00ff */
[----:B------:R-:W-:Y:S01]  /*1150*/  ULDC.64 UR4, c[0x4][0x70] ;  /* 0x01001c0000047ab9 */ /* 0x000fe20000000a00 */
[----:B------:R-:W-:Y:S01]  /*1160*/  IMAD.U32 R10, RZ, RZ, UR6 ;  /* 0x00000006ff0a7e24 */ /* 0x000fe2000f8e00ff */
[----:B------:R-:W-:Y:S01]  /*1170*/  MOV R7, UR5 ;  /* 0x0000000500077c02 */ /* 0x000fe20008000f00 */
[----:B------:R-:W-:Y:S02]  /*1180*/  IMAD.U32 R6, RZ, RZ, UR4 ;  /* 0x00000004ff067e24 */ /* 0x000fe4000f8e00ff */
[----:B------:R-:W-:-:S02]  /*1190*/  IMAD.U32 R11, RZ, RZ, UR7 ;  /* 0x00000007ff0b7e24 */ /* 0x000fc4000f8e00ff */
[----:B------:R-:W-:Y:S02]  /*11a0*/  IMAD.MOV.U32 R8, RZ, RZ, 0x1e1 ;  /* 0x000001e1ff087424 */ /* 0x000fe400078e00ff */
[----:B------:R-:W-:Y:S02]  /*11b0*/  IMAD.MOV.U32 R12, RZ, RZ, 0x1 ;  /* 0x00000001ff0c7424 */ /* 0x000fe400078e00ff */
[----:B0-----:R-:W-:-:S07]  /*11c0*/  IMAD.MOV.U32 R13, RZ, RZ, RZ ;  /* 0x000000ffff0d7224 */ /* 0x001fce00078e00ff */
[----:B------:R-:W-:-:S07]  /*11d0*/  LEPC R20, `(.L_x_13) ;  /* 0x000000001014794e */ /* 0x000fce0000000000 */
[----:B-1---5:R-:W-:Y:S05]  /*11e0*/  CALL.ABS.NOINC R14 ;  /* 0x000000000e007343 */ /* 0x022fea0003c00000 */
.L_x_13:
[----:B------:R-:W-:-:S04]  /*11f0*/  LOP3.LUT R0, R19, 0x1, RZ, 0xfc, !PT ;  /* 0x0000000113007812 */ /* 0x000fc800078efcff */
[----:B------:R-:W-:-:S13]  /*1200*/  ISETP.NE.AND P0, PT, R0, 0x3, PT ;  /* 0x000000030000780c */ /* 0x000fda0003f05270 */
[----:B------:R-:W-:Y:S05]  /*1210*/  @!P0 BRA `(.L_x_14) ;  /* 0x0000000000048947 */ /* 0x000fea0003800000 */
[----:B------:R-:W-:Y:S01]  /*1220*/  BPT.TRAP 0x1 ;  /* 0x000000040000795c */ /* 0x000fe20000300000 */
.L_x_14:
[----:B------:R-:W2:Y:S01]  /*1230*/  S2UR UR5, SR_CgaCtaId ;  /* 0x00000000000579c3 */ /* 0x000ea20000008800 */
[----:B------:R-:W-:Y:S01]  /*1240*/  UMOV UR4, 0x400 ;  /* 0x0000040000047882 */ /* 0x000fe20000000000 */
[----:B------:R-:W-:Y:S02]  /*1250*/  IMAD.U32 R0, RZ, RZ, UR38 ;  /* 0x00000026ff007e24 */ /* 0x000fe4000f8e00ff */
[----:B------:R-:W-:-:S03]  /*1260*/  IMAD.U32 R3, RZ, RZ, UR39 ;  /* 0x00000027ff037e24 */ /* 0x000fc6000f8e00ff */
[----:B------:R-:W-:Y:S01]  /*1270*/  SHF.L.U32 R0, R0, 0x1f, RZ ;  /* 0x0000001f00007819 */ /* 0x000fe200000006ff */
[----:B--2---:R-:W-:-:S06]  /*1280*/  ULEA UR4, UR5, UR4, 0x18 ;  /* 0x0000000405047291 */ /* 0x004fcc000f8ec03f */
[----:B------:R-:W-:-:S05]  /*1290*/  MOV R6, UR4 ;  /* 0x0000000400067c02 */ /* 0x000fca0008000f00 */
[----:B------:R-:W-:-:S04]  /*12a0*/  IMAD R3, R3, 0x8, R6 ;  /* 0x0000000803037824 */ /* 0x000fc800078e0206 */
[----:B------:R2:W3:Y:S01]  /*12b0*/  SYNCS.PHASECHK.TRANS64.TRYWAIT P1, [R3+URZ], R0 ;  /* 0x00000000030075a7 */ /* 0x0004e2000802017f */
[----:B------:R-:W-:Y:S05]  /*12c0*/  @!P0 BRA `(.L_x_15) ;  /* 0x0000000000048947 */ /* 0x000fea0003800000 */
[----:B------:R-:W-:Y:S01]  /*12d0*/  BPT.TRAP 0x1 ;  /* 0x000000040000795c */ /* 0x000fe20000300000 */
.L_x_15:
[----:B---3--:R-:W-:Y:S05]  /*12e0*/  @P1 BRA `(.L_x_16) ;  /* 0x0000000000081947 */ /* 0x008fea0003800000 */
[----:B------:R-:W3:Y:S02]  /*12f0*/  SYNCS.PHASECHK.TRANS64.TRYWAIT P1, [R3+URZ], R0 ;  /* 0x00000000030075a7 */ /* 0x000ee4000802017f */
[----:B---3--:R-:W-:Y:S05]  /*1300*/  @!P1 BRA `(.L_x_17) ;  /* 0x000000a400609947 */ /* 0x008fea0003800000 */
.L_x_16:
[----:B------:R-:W-:-:S04]  /*1310*/  UISETP.LT.AND UP0, UPT, UR40, 0x1, UPT ;  /* 0x000000012800788c */ /* 0x000fc8000bf01270 */
[----:B------:R-:W-:-:S06]  /*1320*/  USEL UR4, UR40, 0x1, UP0 ;  /* 0x0000000128047887 */ /* 0x000fcc0008000000 */
[----:B--23--:R-:W-:Y:S01]  /*1330*/  IMAD.U32 R0, RZ, RZ, UR4 ;  /* 0x00000004ff007e24 */ /* 0x00cfe2000f8e00ff */
[----:B------:R-:W-:Y:S05]  /*1340*/  WARPSYNC.ALL ;  /* 0x0000000000007948 */ /* 0x000fea0003800000 */
[----:B------:R-:W-:-:S04]  /*1350*/  IADD3 R0, -R0, UR40, RZ ;  /* 0x0000002800007c10 */ /* 0x000fc8000fffe1ff */
[----:B------:R-:W-:Y:S02]  /*1360*/  ISETP.GE.AND P1, PT, R0, 0x1, PT ;  /* 0x000000010000780c */ /* 0x000fe40003f26270 */
[----:B------:R-:W-:Y:S01]  /*1370*/  R2UR UR4, R6 ;  /* 0x00000000060472ca */ /* 0x000fe200000e0000 */
[----:B------:R-:W-:Y:S01]  /*1380*/  WARPGROUP.ARRIVE ;  /* 0x00000000000079c5 */ /* 0x000fe20000000000 */
[----:B------:R-:W-:Y:S01]  /*1390*/  UMOV UR9, 0x80000020 ;  /* 0x8000002000097882 */ /* 0x000fe20000000000 */
[----:B------:R-:W-:-:S10]  /*13a0*/  UMOV UR11, 0x80000020 ;  /* 0x80000020000b7882 */ /* 0x000fd40000000000 */
[----:B------:R-:W-:-:S04]  /*13b0*/  UIADD3 UR4, UR4, 0x30180, URZ ;  /* 0x0003018004047890 */ /* 0x000fc8000fffe03f */
[----:B------:R-:W-:-:S04]  /*13c0*/  USHF.R.U32.HI UR4, URZ, 0x4, UR4 ;  /* 0x000000043f047899 */ /* 0x000fc80008011604 */
[----:B------:R-:W-:Y:S02]  /*13d0*/  ULOP3.LUT UR5, UR4, 0x3fff, URZ, 0xc0, !UPT ;  /* 0x00003fff04057892 */ /* 0x000fe4000f8ec03f */
[----:B------:R-:W-:Y:S02]  /*13e0*/  ULOP3.LUT UR4, UR41, 0x10000, URZ, 0xfc, !UPT ;  /* 0x0001000029047892 */ /* 0x000fe4000f8efc3f */
[----:B------:R-:W-:Y:S02]  /*13f0*/  ULOP3.LUT UR5, UR5, 0x10000, URZ, 0xfc, !UPT ;  /* 0x0001000005057892 */ /* 0x000fe4000f8efc3f */
[----:B------:R-:W-:Y:S02]  /*1400*/  ULEA UR6, UR39, UR4, 0xb ;  /* 0x0000000427067291 */ /* 0x000fe4000f8e583f */
[----:B------:R-:W-:Y:S02]  /*1410*/  ULEA UR7, UR39, UR5, 0x8 ;  /* 0x0000000527077291 */ /* 0x000fe4000f8e403f */
[----:B------:R-:W-:-:S02]  /*1420*/  UIADD3 UR12, UR6, 0x200, URZ ;  /* 0x00000200060c7890 */ /* 0x000fc4000fffe03f */
[----:B------:R-:W-:Y:S02]  /*1430*/  UIADD3 UR13, UR6, 0x400, URZ ;  /* 0x00000400060d7890 */ /* 0x000fe4000fffe03f */
[----:B------:R-:W-:Y:S01]  /*1440*/  UMOV UR8, UR6 ;  /* 0x0000000600087c82 */ /* 0x000fe20008000000 */
[----:B------:R-:W-:Y:S01]  /*1450*/  UMOV UR10, UR7 ;  /* 0x00000007000a7c82 */ /* 0x000fe20008000000 */
[----:B------:R-:W-:Y:S01]  /*1460*/  UIADD3 UR14, UR6, 0x600, URZ ;  /* 0x00000600060e7890 */ /* 0x000fe2000fffe03f */
[----:B------:R-:W-:Y:S01]  /*1470*/  IGMMA.64x64x32.S8.S8 R120, gdesc[UR8], RZ, !UPT, gsb0 ;  /* 0x01e00000087879f1 */ /* 0x000fe2000c0410ff */
[----:B------:R-:W-:Y:S01]  /*1480*/  UMOV UR8, UR12 ;  /* 0x0000000c00087c82 */ /* 0x000fe20008000000 */
[----:B------:R-:W-:Y:S01]  /*1490*/  UMOV UR9, 0x80000020 ;  /* 0x8000002000097882 */ /* 0x000fe20000000000 */
[----:B------:R-:W-:Y:S01]  /*14a0*/  UIADD3 UR12, UR6, 0x402, URZ ;  /* 0x00000402060c7890 */ /* 0x000fe2000fffe03f */
[----:B------:R-:W-:Y:S02]  /*14b0*/  WARPGROUP.DEPBAR.LE gsb0, 0x0 ;  /* 0x00008000000079c5 */ /* 0x000fe40000010000 */
[----:B------:R-:W-:-:S06]  /*14c0*/  WARPGROUP.ARRIVE ;  /* 0x00000000000079c5 */ /* 0x000fcc0000000000 */
[----:B------:R-:W-:Y:S01]  /*14d0*/  IGMMA.64x64x32.S8.S8 R88, gdesc[UR8], RZ, !UPT, gsb0 ;  /* 0x01e00000085879f1 */ /* 0x000fe2000c0410ff */
[----:B------:R-:W-:Y:S01]  /*14e0*/  UMOV UR8, UR13 ;  /* 0x0000000d00087c82 */ /* 0x000fe20008000000 */
[----:B------:R-:W-:Y:S01]  /*14f0*/  UMOV UR9, 0x80000020 ;  /* 0x8000002000097882 */ /* 0x000fe20000000000 */
        /* <DEDUP_REMOVED lines=8> */
[----:B------:R-:W-:Y:S02]  /*1580*/  UIADD3 UR8, UR6, 0x2, URZ ;  /* 0x0000000206087890 */ /* 0x000fe4000fffe03f */
[----:B------:R-:W-:Y:S01]  /*1590*/  UIADD3 UR10, UR7, 0x2, URZ ;  /* 0x00000002070a7890 */ /* 0x000fe2000fffe03f */
[----:B------:R-:W-:Y:S01]  /*15a0*/  UMOV UR9, 0x80000020 ;  /* 0x8000002000097882 */ /* 0x000fe20000000000 */
[----:B------:R-:W-:Y:S01]  /*15b0*/  UMOV UR11, 0x80000020 ;  /* 0x80000020000b7882 */ /* 0x000fe20000000000 */
[----:B------:R-:W-:Y:S02]  /*15c0*/  UIADD3 UR7, UR6, 0x202, URZ ;  /* 0x0000020206077890 */ /* 0x000fe4000fffe03f */
[----:B------:R-:W-:Y:S01]  /*15d0*/  UIADD3 UR6, UR6, 0x602, URZ ;  /* 0x0000060206067890 */ /* 0x000fe2000fffe03f */
[----:B------:R-:W-:Y:S02]  /*15e0*/  WARPGROUP.DEPBAR.LE gsb0, 0x0 ;  /* 0x00008000000079c5 */ /* 0x000fe40000010000 */
[----:B------:R-:W-:-:S06]  /*15f0*/  WARPGROUP.ARRIVE ;  /* 0x00000000000079c5 */ /* 0x000fcc0000000000 */
[----:B------:R-:W-:Y:S01]  /*1600*/  IGMMA.64x64x32.S8.S8 R120, gdesc[UR8], R120, gsb0 ;  /* 0x01e00000087879f1 */ /* 0x000fe20008041078 */
[----:B------:R-:W-:Y:S01]  /*1610*/  UMOV UR8, UR7 ;  /* 0x0000000700087c82 */ /* 0x000fe20008000000 */
[----:B------:R-:W-:Y:S01]  /*1620*/  UMOV UR9, 0x80000020 ;  /* 0x8000002000097882 */ /* 0x000fe20000000000 */
        /* <DEDUP_REMOVED lines=12> */
[----:B------:R-:W-:Y:S03]  /*16f0*/  IGMMA.64x64x32.S8.S8 R24, gdesc[UR8], R24, gsb0 ;  /* 0x01e00000081879f1 */ /* 0x000fe60008041018 */
[----:B------:R-:W-:Y:S02]  /*1700*/  WARPGROUP.DEPBAR.LE gsb0, 0x0 ;  /* 0x00008000000079c5 */ /* 0x000fe40000010000 */
[----:B------:R-:W-:Y:S05]  /*1710*/  @!P1 BRA `(.L_x_18) ;  /* 0x0000000400789947 */ /* 0x000fea0003800000 */
[----:B------:R-:W-:Y:S02]  /*1720*/  UIADD3 UR6, UR39, 0x1, URZ ;  /* 0x0000000127067890 */ /* 0x000fe4000fffe03f */
[----:B------:R-:W-:Y:S02]  /*1730*/  IMAD.U32 R3, RZ, RZ, UR39 ;  /* 0x00000027ff037e24 */ /* 0x000fe4000f8e00ff */
[----:B------:R-:W-:-:S04]  /*1740*/  UISETP.NE.AND UP0, UPT, UR6, 0x6, UPT ;  /* 0x000000060600788c */ /* 0x000fc8000bf05270 */
[----:B------:R-:W-:Y:S02]  /*1750*/  USEL UR7, URZ, 0x1, UP0 ;  /* 0x000000013f077887 */ /* 0x000fe40008000000 */
[----:B------:R-:W-:Y:S02]  /*1760*/  USEL UR6, UR6, URZ, UP0 ;  /* 0x0000003f06067287 */ /* 0x000fe40008000000 */
[----:B------:R-:W-:-:S06]  /*1770*/  ULOP3.LUT UR7, UR38, UR7, URZ, 0x3c, !UPT ;  /* 0x0000000726077292 */ /* 0x000fcc000f8e3c3f */
[----:B------:R-:W-:-:S07]  /*1780*/  IMAD.U32 R7, RZ, RZ, UR7 ;  /* 0x00000007ff077e24 */ /* 0x000fce000f8e00ff */
.L_x_25:
[----:B------:R-:W-:Y:S05]  /*1790*/  @!P0 BRA `(.L_x_19) ;  /* 0x0000000000048947 */ /* 0x000fea0003800000 */
[----:B------:R-:W-:Y:S01]  /*17a0*/  BPT.TRAP 0x1 ;  /* 0x000000040000795c */ /* 0x000fe20000300000 */
.L_x_19:
[----:B------:R-:W2:Y:S01]  /*17b0*/  S2UR UR8, SR_CgaCtaId ;  /* 0x00000000000879c3 */ /* 0x000ea20000008800 */
[----:B------:R-:W-:Y:S01]  /*17c0*/  UMOV UR7, 0x400 ;  /* 0x0000040000077882 */ /* 0x000fe20000000000 */
[----:B01----:R-:W-:Y:S01]  /*17d0*/  IMAD.U32 R5, RZ, RZ, UR6 ;  /* 0x00000006ff057e24 */ /* 0x003fe2000f8e00ff */
[----:B------:R-:W-:Y:S01]  /*17e0*/  SHF.L.U32 R4, R7, 0x1f, RZ ;  /* 0x0000001f07047819 */ /* 0x000fe200000006ff */
[----:B--2---:R-:W-:-:S06]  /*17f0*/  ULEA UR7, UR8, UR7, 0x18 ;  /* 0x0000000708077291 */ /* 0x004fcc000f8ec03f */
[----:B------:R-:W-:-:S04]  /*1800*/  IMAD.U32 R6, RZ, RZ, UR7 ;  /* 0x00000007ff067e24 */ /* 0x000fc8000f8e00ff */
[----:B------:R-:W-:-:S04]  /*1810*/  IMAD R5, R5, 0x8, R6 ;  /* 0x0000000805057824 */ /* 0x000fc800078e0206 */
[----:B------:R0:W1:Y:S01]  /*1820*/  SYNCS.PHASECHK.TRANS64.TRYWAIT P1, [R5+URZ], R4 ;  /* 0x00000004050075a7 */ /* 0x000062000802017f */
[----:B------:R-:W-:Y:S05]  /*1830*/  @!P0 BRA `(.L_x_20) ;  /* 0x0000000000048947 */ /* 0x000fea0003800000 */
[----:B------:R-:W-:Y:S01]  /*1840*/  BPT.TRAP 0x1 ;  /* 0x000000040000795c */ /* 0x000fe20000300000 */
.L_x_20:
[----:B-1----:R-:W-:Y:S05]  /*1850*/  @P1 BRA `(.L_x_21) ;  /* 0x0000000000081947 */ /* 0x002fea0003800000 */
[----:B------:R-:W1:Y:S02]  /*1860*/  SYNCS.PHASECHK.TRANS64.TRYWAIT P1, [R5+URZ], R4 ;  /* 0x00000004050075a7 */ /* 0x000e64000802017f */
[----:B-1----:R-:W-:Y:S05]  /*1870*/  @!P1 BRA `(.L_x_22) ;  /* 0x000000a000189947 */ /* 0x002fea0003800000 */
.L_x_21:
[----:B------:R-:W-:Y:S01]  /*1880*/  ULEA UR7, UR6, UR4, 0xb ;  /* 0x0000000406077291 */ /* 0x000fe2000f8e583f */
[----:B------:R-:W-:Y:S01]  /*1890*/  WARPGROUP.ARRIVE ;  /* 0x00000000000079c5 */ /* 0x000fe20000000000 */
[----:B------:R-:W-:Y:S01]  /*18a0*/  ULEA UR12, UR6, UR5, 0x8 ;  /* 0x00000005060c7291 */ /* 0x000fe2000f8e403f */
[----:B------:R-:W-:Y:S01]  /*18b0*/  UMOV UR9, 0x80000020 ;  /* 0x8000002000097882 */ /* 0x000fe20000000000 */
[----:B------:R-:W-:Y:S01]  /*18c0*/  UMOV UR11, 0x80000020 ;  /* 0x80000020000b7882 */ /* 0x000fe20000000000 */
[----:B------:R-:W-:Y:S02]  /*18d0*/  UIADD3 UR13, UR7, 0x200, URZ ;  /* 0x00000200070d7890 */ /* 0x000fe4000fffe03f */
[----:B------:R-:W-:Y:S02]  /*18e0*/  UMOV UR8, UR7 ;  /* 0x0000000700087c82 */ /* 0x000fe40008000000 */
[----:B------:R-:W-:Y:S01]  /*18f0*/  UMOV UR10, UR12 ;  /* 0x0000000c000a7c82 */ /* 0x000fe20008000000 */
[----:B------:R-:W-:Y:S01]  /*1900*/  UIADD3 UR14, UR7, 0x400, URZ ;  /* 0x00000400070e7890 */ /* 0x000fe2000fffe03f */
[----:B------:R-:W-:Y:S01]  /*1910*/  IGMMA.64x64x32.S8.S8 R120, gdesc[UR8], R120, gsb0 ;  /* 0x01e00000087879f1 */ /* 0x000fe20008041078 */
[----:B------:R-:W-:Y:S01]  /*1920*/  UMOV UR9, 0x80000020 ;  /* 0x8000002000097882 */ /* 0x000fe20000000000 */
[----:B------:R-:W-:Y:S01]  /*1930*/  UMOV UR8, UR13 ;  /* 0x0000000d00087c82 */ /* 0x000fe20008000000 */
[----:B------:R-:W-:-:S02]  /*1940*/  UIADD3 UR15, UR7, 0x600, URZ ;  /* 0x00000600070f7890 */ /* 0x000fc4000fffe03f */
        /* <DEDUP_REMOVED lines=40> */
[----:B------:R-:W-:Y:S01]  /*1bd0*/  BPT.TRAP 0x1 ;  /* 0x000000040000795c */ /* 0x000fe20000300000 */
.L_x_23:
[----:B01----:R-:W-:Y:S02]  /*1be0*/  LEA R4, R3, R6, 0x3 ;  /* 0x0000000603047211 */ /* 0x003fe400078e18ff */
[----:B------:R-:W-:-:S03]  /*1bf0*/  ISETP.GT.U32.AND P1, PT, R19, 0x1, PT ;  /* 0x000000011300780c */ /* 0x000fc60003f24070 */
[----:B------:R-:W-:-:S05]  /*1c00*/  VIADD R4, R4, 0x30 ;  /* 0x0000003004047836 */ /* 0x000fca0000000000 */
[----:B------:R-:W-:-:S04]  /*1c10*/  PRMT R4, RZ, 0x654, R4 ;  /* 0x00000654ff047816 */ /* 0x000fc80000000004 */
[----:B------:R0:W-:Y:S01]  /*1c20*/  SYNCS.ARRIVE.TRANS64.RED.A1T0 RZ, [R4+URZ], RZ ;  /* 0x000000ff04ff79a7 */ /* 0x0001e2000810043f */
[----:B------:R-:W-:Y:S05]  /*1c30*/  @P1 BRA `(.L_x_24) ;  /* 0x0000000000041947 */ /* 0x000fea0003800000 */
[----:B------:R-:W-:Y:S01]  /*1c40*/  BPT.TRAP 0x1 ;  /* 0x000000040000795c */ /* 0x000fe20000300000 */
.L_x_24:
[----:B------:R-:W-:Y:S01]  /*1c50*/  UIADD3 UR6, UR6, 0x1, URZ ;  /* 0x0000000106067890 */ /* 0x000fe2000fffe03f */
[C---:B------:R-:W-:Y:S01]  /*1c60*/  ISETP.GT.AND P2, PT, R0.reuse, 0x1, PT ;  /* 0x000000010000780c */ /* 0x040fe20003f44270 */
[----:B------:R-:W-:Y:S02]  /*1c70*/  VIADD R3, R3, 0x1 ;  /* 0x0000000103037836 */ /* 0x000fe40000000000 */
[----:B------:R-:W-:Y:S01]  /*1c80*/  UISETP.NE.AND UP0, UPT, UR6, 0x6, UPT ;  /* 0x000000060600788c */ /* 0x000fe2000bf05270 */
[----:B------:R-:W-:Y:S02]  /*1c90*/  VIADD R0, R0, 0xffffffff ;  /* 0xffffffff00007836 */ /* 0x000fe40000000000 */
[C---:B------:R-:W-:Y:S01]  /*1ca0*/  ISETP.NE.AND P1, PT, R3.reuse, 0x6, PT ;  /* 0x000000060300780c */ /* 0x040fe20003f25270 */
[----:B------:R-:W-:Y:S02]  /*1cb0*/  USEL UR7, URZ, 0x1, UP0 ;  /* 0x000000013f077887 */ /* 0x000fe40008000000 */
[----:B------:R-:W-:Y:S01]  /*1cc0*/  USEL UR6, UR6, URZ, UP0 ;  /* 0x0000003f06067287 */ /* 0x000fe20008000000 */
[----:B------:R-:W-:-:S03]  /*1cd0*/  SEL R3, R3, RZ, P1 ;  /* 0x000000ff03037207 */ /* 0x000fc60000800000 */
[----:B------:R-:W-:Y:S01]  /*1ce0*/  LOP3.LUT R7, R7, UR7, RZ, 0x3c, !PT ;  /* 0x0000000707077c12 */ /* 0x000fe2000f8e3cff */
[----:B------:R-:W-:Y:S07]  /*1cf0*/  @P2 BRA `(.L_x_25) ;  /* 0xfffffff800a42947 */ /* 0x000fee000383ffff */
.L_x_18:
[----:B------:R-:W2:Y:S02]  /*1d00*/  LDC R0, c[0x0][0x28c] ;  /* 0x0000a300ff007b82 */ /* 0x000ea40000000800 */
[----:B--2---:R-:W-:-:S13]  /*1d10*/  ISETP.GE.AND P1, PT, R0, 0x1, PT ;  /* 0x000000010000780c */ /* 0x004fda0003f26270 */
[----:B------:R-:W-:Y:S05]  /*1d20*/  @!P1 BRA `(.L_x_26) ;  /* 0x0000000000409947 */ /* 0x000fea0003800000 */
[----:B------:R-:W-:Y:S05]  /*1d30*/  @!P0 BRA `(.L_x_27) ;  /* 0x0000000000048947 */ /* 0x000fea0003800000 */
[----:B------:R-:W-:Y:S01]  /*1d40*/  BPT.TRAP 0x1 ;  /* 0x000000040000795c */ /* 0x000fe20000300000 */
.L_x_27:
[----:B------:R-:W-:Y:S01]  /*1d50*/  UISETP.LT.AND UP0, UPT, UR40, 0x1, UPT ;  /* 0x000000012800788c */ /* 0x000fe2000bf01270 */
[----:B------:R-:W-:-:S03]  /*1d60*/  ISETP.GT.U32.AND P0, PT, R19, 0x1, PT ;  /* 0x000000011300780c */ /* 0x000fc60003f04070 */
[----:B------:R-:W-:-:S04]  /*1d70*/  USEL UR6, UR40, 0x1, UP0 ;  /* 0x0000000128067887 */ /* 0x000fc80008000000 */
[----:B------:R-:W-:-:S04]  /*1d80*/  UIADD3 UR6, UR39, UR40, -UR6 ;  /* 0x0000002827067290 */ /* 0x000fc8000fffe806 */
[----:B------:R-:W-:-:S04]  /*1d90*/  UIMAD.WIDE.U32 UR4, UR6, -0x55555555, URZ ;  /* 0xaaaaaaab060478a5 */ /* 0x000fc8000f8e003f */
[----:B------:R-:W-:-:S04]  /*1da0*/  USHF.R.U32.HI UR4, URZ, 0x2, UR5 ;  /* 0x000000023f047899 */ /* 0x000fc80008011605 */
[----:B------:R-:W-:-:S06]  /*1db0*/  UIMAD UR6, UR4, -0x6, UR6 ;  /* 0xfffffffa040678a4 */ /* 0x000fcc000f8e0206 */
[----:B------:R-:W-:-:S04]  /*1dc0*/  IMAD.U32 R3, RZ, RZ, UR6 ;  /* 0x00000006ff037e24 */ /* 0x000fc8000f8e00ff */
[----:B------:R-:W-:-:S04]  /*1dd0*/  IMAD R0, R3, 0x8, R6 ;  /* 0x0000000803007824 */ /* 0x000fc800078e0206 */
[----:B------:R-:W-:-:S05]  /*1de0*/  VIADD R0, R0, 0x30 ;  /* 0x0000003000007836 */ /* 0x000fca0000000000 */
[----:B------:R-:W-:-:S04]  /*1df0*/  PRMT R0, RZ, 0x654, R0 ;  /* 0x00000654ff007816 */ /* 0x000fc80000000000 */
[----:B------:R2:W-:Y:S01]  /*1e00*/  SYNCS.ARRIVE.TRANS64.RED.A1T0 RZ, [R0+URZ], RZ ;  /* 0x000000ff00ff79a7 */ /* 0x0005e2000810043f */
[----:B------:R-:W-:Y:S05]  /*1e10*/  @P0 BRA `(.L_x_26) ;  /* 0x0000000000040947 */ /* 0x000fea0003800000 */
[----:B------:R-:W-:Y:S01]  /*1e20*/  BPT.TRAP 0x1 ;  /* 0x000000040000795c */ /* 0x000fe20000300000 */
.L_x_26:
[----:B------:R-:W3:Y:S01]  /*1e30*/  LDC R6, c[0x0][0x288] ;  /* 0x0000a200ff067b82 */ /* 0x000ee20000000800 */
[--C-:B--2---:R-:W-:Y:S01]  /*1e40*/  SHF.R.U32.HI R0, RZ, 0x2, R18.reuse ;  /* 0x00000002ff007819 */ /* 0x104fe20000011612 */
[----:B------:R-:W-:Y:S01]  /*1e50*/  UIADD3 UR39, UR40, UR39, URZ ;  /* 0x0000002728277290 */ /* 0x000fe2000fffe03f */
[----:B01----:R-:W-:Y:S01]  /*1e60*/  SHF.R.U32.HI R5, RZ, 0x7, R18 ;  /* 0x00000007ff057819 */ /* 0x003fe20000011612 */
[C---:B------:R-:W-:Y:S01]  /*1e70*/  IMAD.SHL.U32 R12, R18.reuse, 0x2, RZ ;  /* 0x00000002120c7824 */ /* 0x040fe200078e00ff */
[----:B------:R-:W-:Y:S01]  /*1e80*/  LOP3.LUT R4, R18, 0x60, RZ, 0xc0, !PT ;  /* 0x0000006012047812 */ /* 0x000fe200078ec0ff */
[----:B------:R-:W-:Y:S01]  /*1e90*/  UISETP.GT.U32.AND UP0, UPT, UR39, 0x5, UPT ;  /* 0x000000052700788c */ /* 0x000fe2000bf04070 */
[----:B------:R-:W-:Y:S01]  /*1ea0*/  LOP3.LUT R3, R0, 0x7, RZ, 0xc0, !PT ;  /* 0x0000000700037812 */ /* 0x000fe200078ec0ff */
[----:B------:R-:W-:Y:S01]  /*1eb0*/  ULDC UR7, c[0x0][0x284] ;  /* 0x0000a10000077ab9 */ /* 0x000fe20000000800 */
[----:B------:R-:W-:Y:S01]  /*1ec0*/  LOP3.LUT R0, R5, 0x1, RZ, 0xc0, !PT ;  /* 0x0000000105007812 */ /* 0x000fe200078ec0ff */
[----:B------:R-:W-:Y:S01]  /*1ed0*/  UISETP.LT.U32.AND UP0, UPT, UR40, 0x6, UP0 ;  /* 0x000000062800788c */ /* 0x000fe20008701070 */
[----:B------:R-:W-:Y:S01]  /*1ee0*/  SHF.R.U32.HI R8, RZ, 0x1, R4 ;  /* 0x00000001ff087819 */ /* 0x000fe20000011604 */
[----:B------:R-:W-:Y:S01]  /*1ef0*/  UISETP.GE.U32.AND UP1, UPT, UR40, 0x6, UPT ;  /* 0x000000062800788c */ /* 0x000fe2000bf26070 */
[----:B------:R-:W-:Y:S01]  /*1f00*/  SHF.L.U32 R23, R23, 0x6, RZ ;  /* 0x0000000617177819 */ /* 0x000fe200000006ff */
[----:B------:R-:W-:Y:S01]  /*1f10*/  IMAD.SHL.U32 R10, R0, 0x40, RZ ;  /* 0x00000040000a7824 */ /* 0x000fe200078e00ff */
[--C-:B------:R-:W-:Y:S01]  /*1f20*/  IADD3 R5, RZ, -R8, -R3.reuse ;  /* 0x80000008ff057210 */ /* 0x100fe20007ffe803 */
[----:B------:R-:W-:Y:S01]  /*1f30*/  ULDC.64 UR8, c[0x0][0x5d0] ;  /* 0x0001740000087ab9 */ /* 0x000fe20000000a00 */
[----:B------:R-:W-:Y:S01]  /*1f40*/  SHF.R.S32.HI R15, RZ, 0x1f, R22 ;  /* 0x0000001fff0f7819 */ /* 0x000fe20000011416 */
[----:B------:R-:W-:Y:S01]  /*1f50*/  UIMAD.WIDE.U32 UR4, UR39, -0x55555555, URZ ;  /* 0xaaaaaaab270478a5 */ /* 0x000fe2000f8e003f */
[----:B------:R-:W-:Y:S01]  /*1f60*/  LOP3.LUT R163, R10, 0x40, R3, 0xe2, !PT ;  /* 0x000000400aa37812 */ /* 0x000fe200078ee203 */
[----:B------:R-:W-:Y:S01]  /*1f70*/  IMAD R3, R0, -0x40, R5 ;  /* 0xffffffc000037824 */ /* 0x000fe200078e0205 */
[C---:B------:R-:W-:Y:S01]  /*1f80*/  LOP3.LUT R12, R23.reuse, 0x6, R12, 0xf8, !PT ;  /* 0x00000006170c7812 */ /* 0x040fe200078ef80c */
[----:B------:R-:W-:Y:S01]  /*1f90*/  IMAD.SHL.U32 R0, R152, 0x200, RZ ;  /* 0x0000020098007824 */ /* 0x000fe200078e00ff */
[----:B------:R-:W-:Y:S01]  /*1fa0*/  LOP3.LUT R4, R18, 0x3, RZ, 0xc0, !PT ;  /* 0x0000000312047812 */ /* 0x000fe200078ec0ff */
[----:B------:R-:W-:Y:S01]  /*1fb0*/  USEL UR6, URZ, 0x1, !UP0 ;  /* 0x000000013f067887 */ /* 0x000fe2000c000000 */
[----:B---3--:R-:W-:Y:S01]  /*1fc0*/  ISETP.GE.AND P0, PT, R23, R6, PT ;  /* 0x000000061700720c */ /* 0x008fe20003f06270 */
[----:B------:R-:W-:Y:S01]  /*1fd0*/  IMAD R5, R15, UR8, RZ ;  /* 0x000000080f057c24 */ /* 0x000fe2000f8e02ff */
[----:B------:R-:W-:Y:S01]  /*1fe0*/  SHF.R.S32.HI R13, RZ, 0x1f, R12 ;  /* 0x0000001fff0d7819 */ /* 0x000fe2000001140c */
[----:B------:R-:W-:Y:S01]  /*1ff0*/  IMAD R10, R4, -0x2, R6 ;  /* 0xfffffffe040a7824 */ /* 0x000fe200078e0206 */
[----:B------:R-:W-:Y:S01]  /*2000*/  ISETP.GE.OR P0, PT, R0, UR7, P0 ;  /* 0x0000000700007c0c */ /* 0x000fe20008706670 */
[----:B------:R-:W-:Y:S01]  /*2010*/  USHF.R.U32.HI UR4, URZ, 0x2, UR5 ;  /* 0x000000023f047899 */ /* 0x000fe20008011605 */
[----:B------:R-:W-:Y:S01]  /*2020*/  IMAD.WIDE R6, R152, 0x200, RZ ;  /* 0x0000020098067825 */ /* 0x000fe200078e02ff */
[----:B------:R-:W-:Y:S01]  /*2030*/  ULOP3.LUT UR38, UR38, UR6, URZ, 0x3c, !UPT ;  /* 0x0000000626267292 */ /* 0x000fe2000f8e3c3f */
[----:B------:R-:W-:Y:S01]  /*2040*/  IADD3 R3, -R0, UR7, R3 ;  /* 0x0000000700037c10 */ /* 0x000fe2000fffe103 */
[----:B------:R-:W-:Y:S01]  /*2050*/  UIMAD UR39, UR4, -0x6, UR39 ;  /* 0xfffffffa042778a4 */ /* 0x000fe2000f8e0227 */
[C---:B------:R-:W-:Y:S01]  /*2060*/  IMAD R9, R22.reuse, UR9, R5 ;  /* 0x0000000916097c24 */ /* 0x040fe2000f8e0205 */
[----:B------:R-:W-:Y:S01]  /*2070*/  @UP1 ULOP3.LUT UR38, UR38, 0x1, UR4, 0x78, !UPT ;  /* 0x0000000126261892 */ /* 0x000fe2000f8e7804 */
[----:B------:R-:W-:Y:S01]  /*2080*/  IMAD.WIDE.U32 R4, R22, UR8, R12 ;  /* 0x0000000816047c25 */ /* 0x000fe2000f8e000c */
[----:B------:R-:W-:-:S03]  /*2090*/  LOP3.LUT R163, R6, R163, R8, 0xfe, !PT ;  /* 0x000000a306a37212 */ /* 0x000fc600078efe08 */
[----:B------:R-:W-:Y:S02]  /*20a0*/  IMAD.IADD R9, R5, 0x1, R9 ;  /* 0x0000000105097824 */ /* 0x000fe400078e0209 */
[----:B------:R-:W-:Y:S02]  /*20b0*/  IMAD.IADD R0, R10, 0x1, -R23 ;  /* 0x000000010a007824 */ /* 0x000fe400078e0a17 */
[----:B------:R-:W-:Y:S02]  /*20c0*/  IMAD.MOV.U32 R152, RZ, RZ, -0x1 ;  /* 0xffffffffff987424 */ /* 0x000fe400078e00ff */
[----:B------:R-:W-:Y:S01]  /*20d0*/  IMAD.MOV.U32 R8, RZ, RZ, R4 ;  /* 0x000000ffff087224 */ /* 0x000fe200078e0004 */
[----:B------:R-:W-:Y:S06]  /*20e0*/  @P0 BRA `(.L_x_28) ;  /* 0x00000078006c0947 */ /* 0x000fec0003800000 */
[----:B------:R-:W0:Y:S01]  /*20f0*/  LDC.64 R4, c[0x0][0x5c8] ;  /* 0x00017200ff047b82 */ /* 0x000e220000000a00 */
[----:B-----5:R-:W-:Y:S01]  /*2100*/  ISETP.NE.AND P0, PT, R154, RZ, PT ;  /* 0x000000ff9a00720c */ /* 0x020fe20003f05270 */
[----:B------:R-:W-:Y:S01]  /*2110*/  BSSY B0, `(.L_x_28) ;  /* 0x0000798000007945 */ /* 0x000fe20003800000 */
[-C--:B0-----:R-:W-:Y:S02]  /*2120*/  IMAD R10, R7, R4.reuse, RZ ;  /* 0x00000004070a7224 */ /* 0x081fe400078e02ff */
[----:B------:R-:W-:-:S04]  /*2130*/  IMAD.WIDE.U32 R166, R163, R4, R8 ;  /* 0x00000004a3a67225 */ /* 0x000fc800078e0008 */
[----:B------:R-:W-:-:S04]  /*2140*/  IMAD R9, R163, R5, R10 ;  /* 0x00000005a3097224 */ /* 0x000fc800078e020a */
[----:B------:R-:W-:Y:S01]  /*2150*/  IMAD.IADD R168, R167, 0x1, R9 ;  /* 0x00000001a7a87824 */ /* 0x000fe200078e0209 */
[----:B------:R-:W-:Y:S06]  /*2160*/  @!P0 BRA `(.L_x_29) ;  /* 0x00000050008c8947 */ /* 0x000fec0003800000 */
[----:B------:R-:W0:Y:S01]  /*2170*/  LDC.64 R10, c[0x0][0x5b0] ;  /* 0x00016c00ff0a7b82 */ /* 0x000e220000000a00 */
[----:B------:R-:W-:Y:S01]  /*2180*/  ULDC.64 UR4, c[0x0][0x5b8] ;  /* 0x00016e0000047ab9 */ /* 0x000fe20000000a00 */
[----:B------:R-:W-:Y:S01]  /*2190*/  ISETP.GE.AND P1, PT, R3, 0x1, PT ;  /* 0x000000010300780c */ /* 0x000fe20003f26270 */
[----:B------:R-:W-:Y:S01]  /*21a0*/  IMAD R15, R15, UR4, RZ ;  /* 0x000000040f0f7c24 */ /* 0x000fe2000f8e02ff */
[----:B------:R-:W-:Y:S01]  /*21b0*/  BSSY B1, `(.L_x_30) ;  /* 0x000000e000017945 */ /* 0x000fe20003800000 */
[----:B------:R-:W-:Y:S01]  /*21c0*/  IMAD.WIDE.U32 R12, R22, UR4, R12 ;  /* 0x00000004160c7c25 */ /* 0x000fe2000f8e000c */
[----:B------:R-:W-:Y:S02]  /*21d0*/  ISETP.LT.OR P3, PT, R0, 0x1, !P1 ;  /* 0x000000010000780c */ /* 0x000fe40004f61670 */
[----:B------:R-:W1:Y:S01]  /*21e0*/  LDC.64 R8, c[0x0][0x5a8] ;  /* 0x00016a00ff087b82 */ /* 0x000e620000000a00 */
[----:B------:R-:W-:Y:S02]  /*21f0*/  IMAD R15, R22, UR5, R15 ;  /* 0x00000005160f7c24 */ /* 0x000fe4000f8e020f */
[----:B------:R-:W-:-:S03]  /*2200*/  IMAD.MOV.U32 R14, RZ, RZ, R12 ;  /* 0x000000ffff0e7224 */ /* 0x000fc600078e000c */
[----:B------:R-:W-:Y:S01]  /*2210*/  IADD3 R15, R13, R15, RZ ;  /* 0x0000000f0d0f7210 */ /* 0x000fe20007ffe0ff */
[-C--:B0-----:R-:W-:Y:S02]  /*2220*/  IMAD R22, R7, R10.reuse, RZ ;  /* 0x0000000a07167224 */ /* 0x081fe400078e02ff */
[----:B------:R-:W-:-:S04]  /*2230*/  IMAD.WIDE.U32 R20, R163, R10, R14 ;  /* 0x0000000aa3147225 */ /* 0x000fc800078e000e */
[----:B------:R-:W-:Y:S01]  /*2240*/  IMAD R171, R163, R11, R22 ;  /* 0x0000000ba3ab7224 */ /* 0x000fe200078e0216 */
[----:B-1----:R-:W-:-:S04]  /*2250*/  IADD3 R164, P0, R20, R8, RZ ;  /* 0x0000000814a47210 */ /* 0x002fc80007f1e0ff */
[----:B------:R-:W-:Y:S01]  /*2260*/  IADD3.X R165, R9, R21, R171, P0, !PT ;  /* 0x0000001509a57210 */ /* 0x000fe200007fe4ab */
[----:B------:R-:W-:Y:S08]  /*2270*/  @P3 BRA `(.L_x_31) ;  /* 0x0000000000043947 */ /* 0x000ff00003800000 */
[----:B------:R0:W5:Y:S02]  /*2280*/  LDG.E.U8 R161, desc[UR36][R164.64] ;  /* 0x00000024a4a17981 */ /* 0x000164000c1e1100 */
.L_x_31:
[----:B------:R-:W-:Y:S05]  /*2290*/  BSYNC B1 ;  /* 0x0000000000017941 */ /* 0x000fea0003800000 */
.L_x_30:
[----:B-----5:R-:W-:Y:S01]  /*22a0*/  LOP3.LUT R20, R161, 0xffff, RZ, 0xc0, !PT ;  /* 0x0000ffffa1147812 */ /* 0x020fe200078ec0ff */
[----:B------:R-:W-:Y:S01]  /*22b0*/  ULDC.64 UR4, c[0x0][0x5c0] ;  /* 0x0001700000047ab9 */ /* 0x000fe20000000a00 */
[----:B------:R-:W-:Y:S01]  /*22c0*/  ISETP.LT.OR P4, PT, R0, 0x2, !P1 ;  /* 0x000000020000780c */ /* 0x000fe20004f81670 */
[----:B------:R-:W-:Y:S01]  /*22d0*/  IMAD.SHL.U32 R22, R10, 0x8, RZ ;  /* 0x000000080a167824 */ /* 0x000fe200078e00ff */
[----:B------:R-:W-:Y:S01]  /*22e0*/  PRMT R21, R20, 0x8880, RZ ;  /* 0x0000888014157816 */ /* 0x000fe200000000ff */
[----:B------:R-:W-:Y:S01]  /*22f0*/  BSSY B1, `(.L_x_32) ;  /* 0x0000010000017945 */ /* 0x000fe20003800000 */
[----:B------:R-:W-:Y:S02]  /*2300*/  SHF.L.U64.HI R23, R10, 0x3, R11 ;  /* 0x000000030a177819 */ /* 0x000fe4000001020b */
[----:B------:R-:W-:Y:S01]  /*2310*/  IADD3 R20, P0, R166, UR4, RZ ;  /* 0x00000004a6147c10 */ /* 0x000fe2000ff1e0ff */
[----:B------:R-:W-:Y:S01]  /*2320*/  IMAD R162, R21, R154, RZ ;  /* 0x0000009a15a27224 */ /* 0x000fe200078e02ff */
[----:B------:R-:W-:Y:S01]  /*2330*/  ISETP.GE.AND P2, PT, R3, 0x9, PT ;  /* 0x000000090300780c */ /* 0x000fe20003f46270 */
[----:B------:R-:W-:Y:S01]  /*2340*/  IMAD.WIDE.U32 R166, R163, R10, R22 ;  /* 0x0000000aa3a67225 */ /* 0x000fe200078e0016 */
[----:B------:R-:W-:-:S03]  /*2350*/  IADD3.X R21, R168, UR5, RZ, P0, !PT ;  /* 0x00000005a8157c10 */ /* 0x000fc600087fe4ff */
[----:B------:R-:W-:Y:S01]  /*2360*/  @!P3 IMAD R169, R120, R153, R162 ;  /* 0x0000009978a9b224 */ /* 0x000fe200078e02a2 */
[----:B------:R-:W-:Y:S01]  /*2370*/  IADD3 R166, P0, P5, R12, R8, R166 ;  /* 0x000000080ca67210 */ /* 0x000fe20007d1e0a6 */
[----:B------:R-:W-:-:S03]  /*2380*/  IMAD.IADD R120, R171, 0x1, R167 ;  /* 0x00000001ab787824 */ /* 0x000fc600078e02a7 */
[----:B------:R1:W-:Y:S01]  /*2390*/  @!P3 STG.E.U8 desc[UR36][R20.64], R169 ;  /* 0x000000a91400b986 */ /* 0x0003e2000c101124 */
[----:B------:R-:W-:Y:S01]  /*23a0*/  ISETP.LT.OR P3, PT, R0, 0x1, !P2 ;  /* 0x000000010000780c */ /* 0x000fe20005761670 */
[----:B------:R-:W-:-:S12]  /*23b0*/  @P4 BRA `(.L_x_33) ;  /* 0x00000000000c4947 */ /* 0x000fd80003800000 */
[----:B------:R-:W1:Y:S02]  /*23c0*/  LDG.E.U8 R161, desc[UR36][R164.64+0x1] ;  /* 0x00000124a4a17981 */ /* 0x000e64000c1e1100 */
[----:B-1----:R-:W-:-:S05]  /*23d0*/  PRMT R169, R161, 0x8880, RZ ;  /* 0x00008880a1a97816 */ /* 0x002fca00000000ff */
[----:B------:R-:W-:-:S07]  /*23e0*/  IMAD R162, R169, R154, RZ ;  /* 0x0000009aa9a27224 */ /* 0x000fce00078e02ff */
.L_x_33:
[----:B------:R-:W-:Y:S05]  /*23f0*/  BSYNC B1 ;  /* 0x0000000000017941 */ /* 0x000fea0003800000 */
.L_x_32:
[----:B-1----:R-:W-:Y:S01]  /*2400*/  @!P4 IMAD R169, R121, R153, R162 ;  /* 0x0000009979a9c224 */ /* 0x002fe200078e02a2 */
[----:B------:R-:W-:Y:S01]  /*2410*/  IADD3.X R167, R15, R9, R120, P0, P5 ;  /* 0x000000090fa77210 */ /* 0x000fe200007ea478 */
[----:B------:R-:W-:Y:S01]  /*2420*/  BSSY B1, `(.L_x_34) ;  /* 0x000000a000017945 */ /* 0x000fe20003800000 */
[----:B------:R-:W-:Y:S02]  /*2430*/  ISETP.LT.OR P5, PT, R0, 0x2, !P2 ;  /* 0x000000020000780c */ /* 0x000fe400057a1670 */
[----:B------:R1:W-:Y:S01]  /*2440*/  @!P4 STG.E.U8 desc[UR36][R20.64+0x1], R169 ;  /* 0x000001a91400c986 */ /* 0x0003e2000c101124 */
[----:B------:R-:W-:Y:S02]  /*2450*/  IADD3 R120, P4, R20, R159, RZ ;  /* 0x0000009f14787210 */ /* 0x000fe40007f9e0ff */
[----:B------:R-:W-:-:S03]  /*2460*/  ISETP.LT.OR P0, PT, R0, 0x9, !P1 ;  /* 0x000000090000780c */ /* 0x000fc60004f01670 */
[----:B------:R-:W-:Y:S01]  /*2470*/  IMAD.X R121, R21, 0x1, R156, P4 ;  /* 0x0000000115797824 */ /* 0x000fe200020e069c */
[----:B------:R-:W-:Y:S09]  /*2480*/  @P3 BRA `(.L_x_35) ;  /* 0x00000000000c3947 */ /* 0x000ff20003800000 */
[----:B------:R-:W1:Y:S02]  /*2490*/  LDG.E.U8 R161, desc[UR36][R166.64] ;  /* 0x00000024a6a17981 */ /* 0x000e64000c1e1100 */
[----:B-1----:R-:W-:-:S05]  /*24a0*/  PRMT R169, R161, 0x8880, RZ ;  /* 0x00008880a1a97816 */ /* 0x002fca00000000ff */
[----:B------:R-:W-:-:S07]  /*24b0*/  IMAD R162, R169, R154, RZ ;  /* 0x0000009aa9a27224 */ /* 0x000fce00078e02ff */
.L_x_35:
[----:B------:R-:W-:Y:S05]  /*24c0*/  BSYNC B1 ;  /* 0x0000000000017941 */ /* 0x000fea0003800000 */
.L_x_34:
[----:B-1----:R-:W-:Y:S01]  /*24d0*/  @!P3 IMAD R169, R122, R153, R162 ;  /* 0x000000997aa9b224 */ /* 0x002fe200078e02a2 */
[----:B------:R-:W-:Y:S04]  /*24e0*/  BSSY B1, `(.L_x_36) ;  /* 0x0000006000017945 */ /* 0x000fe80003800000 */
[----:B------:R1:W-:Y:S01]  /*24f0*/  @!P3 STG.E.U8 desc[UR36][R120.64], R169 ;  /* 0x000000a97800b986 */ /* 0x0003e2000c101124 */
[----:B------:R-:W-:Y:S05]  /*2500*/  @P5 BRA `(.L_x_37) ;  /* 0x00000000000c5947 */ /* 0x000fea0003800000 */
[----:B------:R-:W1:Y:S02]  /*2510*/  LDG.E.U8 R161, desc[UR36][R166.64+0x1] ;  /* 0x00000124a6a17981 */ /* 0x000e64000c1e1100 */
[----:B-1----:R-:W-:-:S05]  /*2520*/  PRMT R169, R161, 0x8880, RZ ;  /* 0x00008880a1a97816 */ /* 0x002fca00000000ff */
[----:B------:R-:W-:-:S07]  /*2530*/  IMAD R162, R169, R154, RZ ;  /* 0x0000009aa9a27224 */ /* 0x000fce00078e02ff */
.L_x_37:
[----:B------:R-:W-:Y:S05]  /*2540*/  BSYNC B1 ;  /* 0x0000000000017941 */ /* 0x000fea0003800000 */
.L_x_36:
[----:B------:R-:W-:Y:S01]  /*2550*/  @!P5 IMAD R123, R123, R153, R162 ;  /* 0x000000997b7bd224 */ /* 0x000fe200078e02a2 */
[----:B------:R-:W-:Y:S04]  /*2560*/  BSSY B1, `(.L_x_38) ;  /* 0x0000006000017945 */ /* 0x000fe80003800000 */
[----:B------:R2:W-:Y:S01]  /*2570*/  @!P5 STG.E.U8 desc[UR36][R120.64+0x1], R123 ;  /* 0x0000017b7800d986 */ /* 0x0005e2000c101124 */
[----:B------:R-:W-:Y:S05]  /*2580*/  @P0 BRA `(.L_x_39) ;  /* 0x00000000000c0947 */ /* 0x000fea0003800000 */
[----:B------:R-:W2:Y:S02]  /*2590*/  LDG.E.U8 R161, desc[UR36][R164.64+0x8] ;  /* 0x00000824a4a17981 */ /* 0x000ea4000c1e1100 */
[----:B--2---:R-:W-:-:S05]  /*25a0*/  PRMT R123, R161, 0x8880, RZ ;  /* 0x00008880a17b7816 */ /* 0x004fca00000000ff */
[----:B------:R-:W-:-:S07]  /*25b0*/  IMAD R162, R123, R154, RZ ;  /* 0x0000009a7ba27224 */ /* 0x000fce00078e02ff */
.L_x_39:
[----:B------:R-:W-:Y:S05]  /*25c0*/  BSYNC B1 ;  /* 0x0000000000017941 */ /* 0x000fea0003800000 */
.L_x_38:
[----:B------:R-:W-:Y:S01]  /*25d0*/  ISETP.LT.OR P4, PT, R0, 0xa, !P1 ;  /* 0x0000000a0000780c */ /* 0x000fe20004f81670 */
[----:B--2---:R-:W-:Y:S01]  /*25e0*/  @!P0 IMAD R123, R124, R153, R162 ;  /* 0x000000997c7b8224 */ /* 0x004fe200078e02a2 */
[----:B------:R-:W-:Y:S01]  /*25f0*/  BSSY B1, `(.L_x_40) ;  /* 0x0000009000017945 */ /* 0x000fe20003800000 */
[C---:B------:R-:W-:Y:S02]  /*2600*/  ISETP.LT.OR P3, PT, R0.reuse, 0x9, !P2 ;  /* 0x000000090000780c */ /* 0x040fe40005761670 */
[C---:B------:R-:W-:Y:S01]  /*2610*/  ISETP.LT.OR P5, PT, R0.reuse, 0xa, !P2 ;  /* 0x0000000a0000780c */ /* 0x040fe200057a1670 */
[----:B------:R2:W-:Y:S01]  /*2620*/  @!P0 STG.E.U8 desc[UR36][R20.64+0x8], R123 ;  /* 0x0000087b14008986 */ /* 0x0005e2000c101124 */
[----:B------:R-:W-:-:S06]  /*2630*/  ISETP.LT.OR P0, PT, R0, 0x11, !P1 ;  /* 0x000000110000780c */ /* 0x000fcc0004f01670 */
[----:B------:R-:W-:Y:S07]  /*2640*/  @P4 BRA `(.L_x_41) ;  /* 0x00000000000c4947 */ /* 0x000fee0003800000 */
[----:B------:R-:W2:Y:S02]  /*2650*/  LDG.E.U8 R161, desc[UR36][R164.64+0x9] ;  /* 0x00000924a4a17981 */ /* 0x000ea4000c1e1100 */
[----:B--2---:R-:W-:-:S05]  /*2660*/  PRMT R123, R161, 0x8880, RZ ;  /* 0x00008880a17b7816 */ /* 0x004fca00000000ff */
[----:B------:R-:W-:-:S07]  /*2670*/  IMAD R162, R123, R154, RZ ;  /* 0x0000009a7ba27224 */ /* 0x000fce00078e02ff */
.L_x_41:
[----:B------:R-:W-:Y:S05]  /*2680*/  BSYNC B1 ;  /* 0x0000000000017941 */ /* 0x000fea0003800000 */
.L_x_40:
[----:B------:R-:W-:Y:S01]  /*2690*/  @!P4 IMAD R125, R125, R153, R162 ;  /* 0x000000997d7dc224 */ /* 0x000fe200078e02a2 */
[----:B------:R-:W-:Y:S04]  /*26a0*/  BSSY B1, `(.L_x_42) ;  /* 0x0000006000017945 */ /* 0x000fe80003800000 */
[----:B------:R3:W-:Y:S01]  /*26b0*/  @!P4 STG.E.U8 desc[UR36][R20.64+0x9], R125 ;  /* 0x0000097d1400c986 */ /* 0x0007e2000c101124 */
[----:B------:R-:W-:Y:S05]  /*26c0*/  @P3 BRA `(.L_x_43) ;  /* 0x00000000000c3947 */ /* 0x000fea0003800000 */
[----:B------:R-:W2:Y:S02]  /*26d0*/  LDG.E.U8 R161, desc[UR36][R166.64+0x8] ;  /* 0x00000824a6a17981 */ /* 0x000ea4000c1e1100 */
[----:B--2---:R-:W-:-:S05]  /*26e0*/  PRMT R123, R161, 0x8880, RZ ;  /* 0x00008880a17b7816 */ /* 0x004fca00000000ff */
[----:B------:R-:W-:-:S07]  /*26f0*/  IMAD R162, R123, R154, RZ ;  /* 0x0000009a7ba27224 */ /* 0x000fce00078e02ff */
.L_x_43:
[----:B------:R-:W-:Y:S05]  /*2700*/  BSYNC B1 ;  /* 0x0000000000017941 */ /* 0x000fea0003800000 */
.L_x_42:
[----:B--2---:R-:W-:Y:S01]  /*2710*/  @!P3 IMAD R123, R126, R153, R162 ;  /* 0x000000997e7bb224 */ /* 0x004fe200078e02a2 */
[----:B------:R-:W-:Y:S04]  /*2720*/  BSSY B1, `(.L_x_44) ;  /* 0x0000006000017945 */ /* 0x000fe80003800000 */
[----:B------:R2:W-:Y:S01]  /*2730*/  @!P3 STG.E.U8 desc[UR36][R120.64+0x8], R123 ;  /* 0x0000087b7800b986 */ /* 0x0005e2000c101124 */
[----:B------:R-:W-:Y:S05]  /*2740*/  @P5 BRA `(.L_x_45) ;  /* 0x00000000000c5947 */ /* 0x000fea0003800000 */
[----:B------:R-:W2:Y:S02]  /*2750*/  LDG.E.U8 R161, desc[UR36][R166.64+0x9] ;  /* 0x00000924a6a17981 */ /* 0x000ea4000c1e1100 */
[----:B--2---:R-:W-:-:S05]  /*2760*/  PRMT R123, R161, 0x8880, RZ ;  /* 0x00008880a17b7816 */ /* 0x004fca00000000ff */
[----:B------:R-:W-:-:S07]  /*2770*/  IMAD R162, R123, R154, RZ ;  /* 0x0000009a7ba27224 */ /* 0x000fce00078e02ff */
.L_x_45:
[----:B------:R-:W-:Y:S05]  /*2780*/  BSYNC B1 ;  /* 0x0000000000017941 */ /* 0x000fea0003800000 */
.L_x_44:
[----:B------:R-:W-:Y:S01]  /*2790*/  @!P5 IMAD R127, R127, R153, R162 ;  /* 0x000000997f7fd224 */ /* 0x000fe200078e02a2 */
[----:B------:R-:W-:Y:S04]  /*27a0*/  BSSY B1, `(.L_x_46) ;  /* 0x0000006000017945 */ /* 0x000fe80003800000 */
[----:B------:R4:W-:Y:S01]  /*27b0*/  @!P5 STG.E.U8 desc[UR36][R120.64+0x9], R127 ;  /* 0x0000097f7800d986 */ /* 0x0009e2000c101124 */
[----:B------:R-:W-:Y:S05]  /*27c0*/  @P0 BRA `(.L_x_47) ;  /* 0x00000000000c0947 */ /* 0x000fea0003800000 */
[----:B------:R-:W2:Y:S02]  /*27d0*/  LDG.E.U8 R161, desc[UR36][R164.64+0x10] ;  /* 0x00001024a4a17981 */ /* 0x000ea4000c1e1100 */
[----:B--2---:R-:W-:-:S05]  /*27e0*/  PRMT R123, R161, 0x8880, RZ ;  /* 0x00008880a17b7816 */ /* 0x004fca00000000ff */
[----:B------:R-:W-:-:S07]  /*27f0*/  IMAD R162, R123, R154, RZ ;  /* 0x0000009a7ba27224 */ /* 0x000fce00078e02ff */
.L_x_47:
[----:B------:R-:W-:Y:S05]  /*2800*/  BSYNC B1 ;  /* 0x0000000000017941 */ /* 0x000fea0003800000 */
.L_x_46:
        /* <DEDUP_REMOVED lines=11> */
.L_x_49:
[----:B------:R-:W-:Y:S05]  /*28c0*/  BSYNC B1 ;  /* 0x0000000000017941 */ /* 0x000fea0003800000 */
.L_x_48:
[----:B------:R-:W-:Y:S01]  /*28d0*/  @!P4 IMAD R129, R129, R153, R162 ;  /* 0x000000998181c224 */ /* 0x000fe200078e02a2 */
[----:B------:R-:W-:Y:S04]  /*28e0*/  BSSY B1, `(.L_x_50) ;  /* 0x0000006000017945 */ /* 0x000fe80003800000 */
[----:B------:R0:W-:Y:S01]  /*28f0*/  @!P4 STG.E.U8 desc[UR36][R20.64+0x11], R129 ;  /* 0x000011811400c986 */ /* 0x0001e2000c101124 */
[----:B------:R-:W-:Y:S05]  /*2900*/  @P3 BRA `(.L_x_51) ;  /* 0x00000000000c3947 */ /* 0x000fea0003800000 */
[----:B------:R-:W2:Y:S02]  /*2910*/  LDG.E.U8 R161, desc[UR36][R166.64+0x10] ;  /* 0x00001024a6a17981 */ /* 0x000ea4000c1e1100 */
[----:B--2---:R-:W-:-:S05]  /*2920*/  PRMT R123, R161, 0x8880, RZ ;  /* 0x00008880a17b7816 */ /* 0x004fca00000000ff */
[----:B------:R-:W-:-:S07]  /*2930*/  IMAD R162, R123, R154, RZ ;  /* 0x0000009a7ba27224 */ /* 0x000fce00078e02ff */
.L_x_51:
[----:B------:R-:W-:Y:S05]  /*2940*/  BSYNC B1 ;  /* 0x0000000000017941 */ /* 0x000fea0003800000 */
.L_x_50:
[----:B--2---:R-:W-:Y:S01]  /*2950*/  @!P3 IMAD R123, R130, R153, R162 ;  /* 0x00000099827bb224 */ /* 0x004fe200078e02a2 */
[----:B------:R-:W-:Y:S04]  /*2960*/  BSSY B1, `(.L_x_52) ;  /* 0x0000006000017945 */ /* 0x000fe80003800000 */
[----:B------:R2:W-:Y:S01]  /*2970*/  @!P3 STG.E.U8 desc[UR36][R120.64+0x10], R123 ;  /* 0x0000107b7800b986 */ /* 0x0005e2000c101124 */
[----:B------:R-:W-:Y:S05]  /*2980*/  @P5 BRA `(.L_x_53) ;  /* 0x00000000000c5947 */ /* 0x000fea0003800000 */
[----:B------:R-:W2:Y:S02]  /*2990*/  LDG.E.U8 R161, desc[UR36][R166.64+0x11] ;  /* 0x00001124a6a17981 */ /* 0x000ea4000c1e1100 */
[----:B--2---:R-:W-:-:S05]  /*29a0*/  PRMT R123, R161, 0x8880, RZ ;  /* 0x00008880a17b7816 */ /* 0x004fca00000000ff */
[----:B------:R-:W-:-:S07]  /*29b0*/  IMAD R162, R123, R154, RZ ;  /* 0x0000009a7ba27224 */ /* 0x000fce00078e02ff */
.L_x_53:
[----:B------:R-:W-:Y:S05]  /*29c0*/  BSYNC B1 ;  /* 0x0000000000017941 */ /* 0x000fea0003800000 */
.L_x_52:
[----:B------:R-:W-:Y:S01]  /*29d0*/  @!P5 IMAD R131, R131, R153, R162 ;  /* 0x000000998383d224 */ /* 0x000fe200078e02a2 */
[----:B------:R-:W-:Y:S04]  /*29e0*/  BSSY B1, `(.L_x_54) ;  /* 0x0000006000017945 */ /* 0x000fe80003800000 */
[----:B------:R0:W-:Y:S01]  /*29f0*/  @!P5 STG.E.U8 desc[UR36][R120.64+0x11], R131 ;  /* 0x000011837800d986 */ /* 0x0001e2000c101124 */
[----:B------:R-:W-:Y:S05]  /*2a00*/  @P0 BRA `(.L_x_55) ;  /* 0x00000000000c0947 */ /* 0x000fea0003800000 */
[----:B------:R-:W2:Y:S02]  /*2a10*/  LDG.E.U8 R161, desc[UR36][R164.64+0x18] ;  /* 0x00001824a4a17981 */ /* 0x000ea4000c1e1100 */
[----:B--2---:R-:W-:-:S05]  /*2a20*/  PRMT R123, R161, 0x8880, RZ ;  /* 0x00008880a17b7816 */ /* 0x004fca00000000ff */
[----:B------:R-:W-:-:S07]  /*2a30*/  IMAD R162, R123, R154, RZ ;  /* 0x0000009a7ba27224 */ /* 0x000fce00078e02ff */
.L_x_55:
[----:B------:R-:W-:Y:S05]  /*2a40*/  BSYNC B1 ;  /* 0x0000000000017941 */ /* 0x000fea0003800000 */
.L_x_54:
        /* <DEDUP_REMOVED lines=11> */
.L_x_57:
[----:B------:R-:W-:Y:S05]  /*2b00*/  BSYNC B1 ;  /* 0x0000000000017941 */ /* 0x000fea0003800000 */
.L_x_56:
[----:B------:R-:W-:Y:S01]  /*2b10*/  @!P4 IMAD R133, R133, R153, R162 ;  /* 0x000000998585c224 */ /* 0x000fe200078e02a2 */
[----:B------:R-:W-:Y:S04]  /*2b20*/  BSSY B1, `(.L_x_58) ;  /* 0x0000006000017945 */ /* 0x000fe80003800000 */
[----:B------:R0:W-:Y:S01]  /*2b30*/  @!P4 STG.E.U8 desc[UR36][R20.64+0x19], R133 ;  /* 0x000019851400c986 */ /* 0x0001e2000c101124 */
[----:B------:R-:W-:Y:S05]  /*2b40*/  @P3 BRA `(.L_x_59) ;  /* 0x00000000000c3947 */ /* 0x000fea0003800000 */
[----:B------:R-:W2:Y:S02]  /*2b50*/  LDG.E.U8 R161, desc[UR36][R166.64+0x18] ;  /* 0x00001824a6a17981 */ /* 0x000ea4000c1e1100 */
[----:B--2---:R-:W-:-:S05]  /*2b60*/  PRMT R123, R161, 0x8880, RZ ;  /* 0x00008880a17b7816 */ /* 0x004fca00000000ff */
[----:B------:R-:W-:-:S07]  /*2b70*/  IMAD R162, R123, R154, RZ ;  /* 0x0000009a7ba27224 */ /* 0x000fce00078e02ff */
.L_x_59:
[----:B------:R-:W-:Y:S05]  /*2b80*/  BSYNC B1 ;  /* 0x0000000000017941 */ /* 0x000fea0003800000 */
.L_x_58:
[----:B--2---:R-:W-:Y:S01]  /*2b90*/  @!P3 IMAD R123, R134, R153, R162 ;  /* 0x00000099867bb224 */ /* 0x004fe200078e02a2 */
[----:B------:R-:W-:Y:S04]  /*2ba0*/  BSSY B1, `(.L_x_60) ;  /* 0x0000006000017945 */ /* 0x000fe80003800000 */
[----:B------:R2:W-:Y:S01]  /*2bb0*/  @!P3 STG.E.U8 desc[UR36][R120.64+0x18], R123 ;  /* 0x0000187b7800b986 */ /* 0x0005e2000c101124 */
[----:B------:R-:W-:Y:S05]  /*2bc0*/  @P5 BRA `(.L_x_61) ;  /* 0x00000000000c5947 */ /* 0x000fea0003800000 */
[----:B------:R-:W2:Y:S02]  /*2bd0*/  LDG.E.U8 R161, desc[UR36][R166.64+0x19] ;  /* 0x00001924a6a17981 */ /* 0x000ea4000c1e1100 */
[----:B--2---:R-:W-:-:S05]  /*2be0*/  PRMT R123, R161, 0x8880, RZ ;  /* 0x00008880a17b7816 */ /* 0x004fca00000000ff */
[----:B------:R-:W-:-:S07]  /*2bf0*/  IMAD R162, R123, R154, RZ ;  /* 0x0000009a7ba27224 */ /* 0x000fce00078e02ff */
.L_x_61:
[----:B------:R-:W-:Y:S05]  /*2c00*/  BSYNC B1 ;  /* 0x0000000000017941 */ /* 0x000fea0003800000 */
.L_x_60:
[----:B------:R-:W-:Y:S01]  /*2c10*/  @!P5 IMAD R135, R135, R153, R162 ;  /* 0x000000998787d224 */ /* 0x000fe200078e02a2 */
[----:B------:R-:W-:Y:S04]  /*2c20*/  BSSY B1, `(.L_x_62) ;  /* 0x0000006000017945 */ /* 0x000fe80003800000 */
[----:B------:R0:W-:Y:S01]  /*2c30*/  @!P5 STG.E.U8 desc[UR36][R120.64+0x19], R135 ;  /* 0x000019877800d986 */ /* 0x0001e2000c101124 */
[----:B------:R-:W-:Y:S05]  /*2c40*/  @P0 BRA `(.L_x_63) ;  /* 0x00000000000c0947 */ /* 0x000fea0003800000 */
[----:B------:R-:W2:Y:S02]  /*2c50*/  LDG.E.U8 R161, desc[UR36][R164.64+0x20] ;  /* 0x00002024a4a17981 */ /* 0x000ea4000c1e1100 */
[----:B--2---:R-:W-:-:S05]  /*2c60*/  PRMT R123, R161, 0x8880, RZ ;  /* 0x00008880a17b7816 */ /* 0x004fca00000000ff */
[----:B------:R-:W-:-:S07]  /*2c70*/  IMAD R162, R123, R154, RZ ;  /* 0x0000009a7ba27224 */ /* 0x000fce00078e02ff */
.L_x_63:
[----:B------:R-:W-:Y:S05]  /*2c80*/  BSYNC B1 ;  /* 0x0000000000017941 */ /* 0x000fea0003800000 */
.L_x_62:
        /* <DEDUP_REMOVED lines=11> */
.L_x_65:
[----:B------:R-:W-:Y:S05]  /*2d40*/  BSYNC B1 ;  /* 0x0000000000017941 */ /* 0x000fea0003800000 */
.L_x_64:
[----:B------:R-:W-:Y:S01]  /*2d50*/  @!P4 IMAD R137, R137, R153, R162 ;  /* 0x000000998989c224 */ /* 0x000fe200078e02a2 */
[----:B------:R-:W-:Y:S04]  /*2d60*/  BSSY B1, `(.L_x_66) ;  /* 0x0000006000017945 */ /* 0x000fe80003800000 */
[----:B------:R0:W-:Y:S01]  /*2d70*/  @!P4 STG.E.U8 desc[UR36][R20.64+0x21], R137 ;  /* 0x000021891400c986 */ /* 0x0001e2000c101124 */
[----:B------:R-:W-:Y:S05]  /*2d80*/  @P3 BRA `(.L_x_67) ;  /* 0x00000000000c3947 */ /* 0x000fea0003800000 */
[----:B------:R-:W2:Y:S02]  /*2d90*/  LDG.E.U8 R161, desc[UR36][R166.64+0x20] ;  /* 0x00002024a6a17981 */ /* 0x000ea4000c1e1100 */
[----:B--2---:R-:W-:-:S05]  /*2da0*/  PRMT R123, R161, 0x8880, RZ ;  /* 0x00008880a17b7816 */ /* 0x004fca00000000ff */
[----:B------:R-:W-:-:S07]  /*2db0*/  IMAD R162, R123, R154, RZ ;  /* 0x0000009a7ba27224 */ /* 0x000fce00078e02ff */
.L_x_67:
[----:B------:R-:W-:Y:S05]  /*2dc0*/  BSYNC B1 ;  /* 0x0000000000017941 */ /* 0x000fea0003800000 */
.L_x_66:
[----:B--2---:R-:W-:Y:S01]  /*2dd0*/  @!P3 IMAD R123, R138, R153, R162 ;  /* 0x000000998a7bb224 */ /* 0x004fe200078e02a2 */
[----:B------:R-:W-:Y:S04]  /*2de0*/  BSSY B1, `(.L_x_68) ;  /* 0x0000006000017945 */ /* 0x000fe80003800000 */
[----:B------:R2:W-:Y:S01]  /*2df0*/  @!P3 STG.E.U8 desc[UR36][R120.64+0x20], R123 ;  /* 0x0000207b7800b986 */ /* 0x0005e2000c101124 */
[----:B------:R-:W-:Y:S05]  /*2e00*/  @P5 BRA `(.L_x_69) ;  /* 0x00000000000c5947 */ /* 0x000fea0003800000 */
[----:B------:R-:W2:Y:S02]  /*2e10*/  LDG.E.U8 R161, desc[UR36][R166.64+0x21] ;  /* 0x00002124a6a17981 */ /* 0x000ea4000c1e1100 */
[----:B--2---:R-:W-:-:S05]  /*2e20*/  PRMT R123, R161, 0x8880, RZ ;  /* 0x00008880a17b7816 */ /* 0x004fca00000000ff */
[----:B------:R-:W-:-:S07]  /*2e30*/  IMAD R162, R123, R154, RZ ;  /* 0x0000009a7ba27224 */ /* 0x000fce00078e02ff */
.L_x_69:
[----:B------:R-:W-:Y:S05]  /*2e40*/  BSYNC B1 ;  /* 0x0000000000017941 */ /* 0x000fea0003800000 */
.L_x_68:
[----:B------:R-:W-:Y:S01]  /*2e50*/  @!P5 IMAD R139, R139, R153, R162 ;  /* 0x000000998b8bd224 */ /* 0x000fe200078e02a2 */
[----:B------:R-:W-:Y:S04]  /*2e60*/  BSSY B1, `(.L_x_70) ;  /* 0x0000006000017945 */ /* 0x000fe80003800000 */
[----:B------:R0:W-:Y:S01]  /*2e70*/  @!P5 STG.E.U8 desc[UR36][R120.64+0x21], R139 ;  /* 0x0000218b7800d986 */ /* 0x0001e2000c101124 */
[----:B------:R-:W-:Y:S05]  /*2e80*/  @P0 BRA `(.L_x_71) ;  /* 0x00000000000c0947 */ /* 0x000fea0003800000 */
[----:B------:R-:W2:Y:S02]  /*2e90*/  LDG.E.U8 R161, desc[UR36][R164.64+0x28] ;  /* 0x00002824a4a17981 */ /* 0x000ea4000c1e1100 */
[----:B--2---:R-:W-:-:S05]  /*2ea0*/  PRMT R123, R161, 0x8880, RZ ;  /* 0x00008880a17b7816 */ /* 0x004fca00000000ff */
[----:B------:R-:W-:-:S07]  /*2eb0*/  IMAD R162, R123, R154, RZ ;  /* 0x0000009a7ba27224 */ /* 0x000fce00078e02ff */
.L_x_71:
[----:B------:R-:W-:Y:S05]  /*2ec0*/  BSYNC B1 ;  /* 0x0000000000017941 */ /* 0x000fea0003800000 */
.L_x_70:
        /* <DEDUP_REMOVED lines=11> */
.L_x_73:
[----:B------:R-:W-:Y:S05]  /*2f80*/  BSYNC B1 ;  /* 0x0000000000017941 */ /* 0x000fea0003800000 */
.L_x_72:
[----:B------:R-:W-:Y:S01]  /*2f90*/  @!P4 IMAD R141, R141, R153, R162 ;  /* 0x000000998d8dc224 */ /* 0x000fe200078e02a2 */
[----:B------:R-:W-:Y:S04]  /*2fa0*/  BSSY B1, `(.L_x_74) ;  /* 0x0000006000017945 */ /* 0x000fe80003800000 */
[----:B------:R0:W-:Y:S01]  /*2fb0*/  @!P4 STG.E.U8 desc[UR36][R20.64+0x29], R141 ;  /* 0x0000298d1400c986 */ /* 0x0001e2000c101124 */
[----:B------:R-:W-:Y:S05]  /*2fc0*/  @P3 BRA `(.L_x_75) ;  /* 0x00000000000c3947 */ /* 0x000fea0003800000 */
[----:B------:R-:W2:Y:S02]  /*2fd0*/  LDG.E.U8 R161, desc[UR36][R166.64+0x28] ;  /* 0x00002824a6a17981 */ /* 0x000ea4000c1e1100 */
[----:B--2---:R-:W-:-:S05]  /*2fe0*/  PRMT R123, R161, 0x8880, RZ ;  /* 0x00008880a17b7816 */ /* 0x004fca00000000ff */
[----:B------:R-:W-:-:S07]  /*2ff0*/  IMAD R162, R123, R154, RZ ;  /* 0x0000009a7ba27224 */ /* 0x000fce00078e02ff */
.L_x_75:
[----:B------:R-:W-:Y:S05]  /*3000*/  BSYNC B1 ;  /* 0x0000000000017941 */ /* 0x000fea0003800000 */
.L_x_74:
[----:B--2---:R-:W-:Y:S01]  /*3010*/  @!P3 IMAD R123, R142, R153, R162 ;  /* 0x000000998e7bb224 */ /* 0x004fe200078e02a2 */
[----:B------:R-:W-:Y:S04]  /*3020*/  BSSY B1, `(.L_x_76) ;  /* 0x0000006000017945 */ /* 0x000fe80003800000 */
[----:B------:R2:W-:Y:S01]  /*3030*/  @!P3 STG.E.U8 desc[UR36][R120.64+0x28], R123 ;  /* 0x0000287b7800b986 */ /* 0x0005e2000c101124 */
[----:B------:R-:W-:Y:S05]  /*3040*/  @P5 BRA `(.L_x_77) ;  /* 0x00000000000c5947 */ /* 0x000fea0003800000 */
[----:B------:R-:W2:Y:S02]  /*3050*/  LDG.E.U8 R161, desc[UR36][R166.64+0x29] ;  /* 0x00002924a6a17981 */ /* 0x000ea4000c1e1100 */
[----:B--2---:R-:W-:-:S05]  /*3060*/  PRMT R123, R161, 0x8880, RZ ;  /* 0x00008880a17b7816 */ /* 0x004fca00000000ff */
[----:B------:R-:W-:-:S07]  /*3070*/  IMAD R162, R123, R154, RZ ;  /* 0x0000009a7ba27224 */ /* 0x000fce00078e02ff */
.L_x_77:
[----:B------:R-:W-:Y:S05]  /*3080*/  BSYNC B1 ;  /* 0x0000000000017941 */ /* 0x000fea0003800000 */
.L_x_76:
[----:B------:R-:W-:Y:S01]  /*3090*/  @!P5 IMAD R143, R143, R153, R162 ;  /* 0x000000998f8fd224 */ /* 0x000fe200078e02a2 */
[----:B------:R-:W-:Y:S04]  /*30a0*/  BSSY B1, `(.L_x_78) ;  /* 0x0000006000017945 */ /* 0x000fe80003800000 */
[----:B------:R0:W-:Y:S01]  /*30b0*/  @!P5 STG.E.U8 desc[UR36][R120.64+0x29], R143 ;  /* 0x0000298f7800d986 */ /* 0x0001e2000c101124 */
[----:B------:R-:W-:Y:S05]  /*30c0*/  @P0 BRA `(.L_x_79) ;  /* 0x00000000000c0947 */ /* 0x000fea0003800000 */
[----:B------:R-:W2:Y:S02]  /*30d0*/  LDG.E.U8 R161, desc[UR36][R164.64+0x30] ;  /* 0x00003024a4a17981 */ /* 0x000ea4000c1e1100 */
[----:B--2---:R-:W-:-:S05]  /*30e0*/  PRMT R123, R161, 0x8880, RZ ;  /* 0x00008880a17b7816 */ /* 0x004fca00000000ff */
[----:B------:R-:W-:-:S07]  /*30f0*/  IMAD R162, R123, R154, RZ ;  /* 0x0000009a7ba27224 */ /* 0x000fce00078e02ff */
.L_x_79:
[----:B------:R-:W-:Y:S05]  /*3100*/  BSYNC B1 ;  /* 0x0000000000017941 */ /* 0x000fea0003800000 */
.L_x_78:
        /* <DEDUP_REMOVED lines=11> */
.L_x_81:
[----:B------:R-:W-:Y:S05]  /*31c0*/  BSYNC B1 ;  /* 0x0000000000017941 */ /* 0x000fea0003800000 */
.L_x_80:
[----:B------:R-:W-:Y:S01]  /*31d0*/  @!P5 IMAD R145, R145, R153, R162 ;  /* 0x000000999191d224 */ /* 0x000fe200078e02a2 */
[----:B------:R-:W-:Y:S04]  /*31e0*/  BSSY B1, `(.L_x_82) ;  /* 0x0000006000017945 */ /* 0x000fe80003800000 */
[----:B------:R0:W-:Y:S01]  /*31f0*/  @!P5 STG.E.U8 desc[UR36][R20.64+0x31], R145 ;  /* 0x000031911400d986 */ /* 0x0001e2000c101124 */
[----:B------:R-:W-:Y:S05]  /*3200*/  @P4 BRA `(.L_x_83) ;  /* 0x00000000000c4947 */ /* 0x000fea0003800000 */
[----:B------:R-:W2:Y:S02]  /*3210*/  LDG.E.U8 R161, desc[UR36][R166.64+0x30] ;  /* 0x00003024a6a17981 */ /* 0x000ea4000c1e1100 */
[----:B--2---:R-:W-:-:S05]  /*3220*/  PRMT R123, R161, 0x8880, RZ ;  /* 0x00008880a17b7816 */ /* 0x004fca00000000ff */
[----:B------:R-:W-:-:S07]  /*3230*/  IMAD R162, R123, R154, RZ ;  /* 0x0000009a7ba27224 */ /* 0x000fce00078e02ff */
.L_x_83:
[----:B------:R-:W-:Y:S05]  /*3240*/  BSYNC B1 ;  /* 0x0000000000017941 */ /* 0x000fea0003800000 */
.L_x_82:
[----:B--2---:R-:W-:Y:S01]  /*3250*/  @!P4 IMAD R123, R146, R153, R162 ;  /* 0x00000099927bc224 */ /* 0x004fe200078e02a2 */
[----:B------:R-:W-:Y:S04]  /*3260*/  BSSY B1, `(.L_x_84) ;  /* 0x0000006000017945 */ /* 0x000fe80003800000 */
[----:B------:R2:W-:Y:S01]  /*3270*/  @!P4 STG.E.U8 desc[UR36][R120.64+0x30], R123 ;  /* 0x0000307b7800c986 */ /* 0x0005e2000c101124 */
[----:B------:R-:W-:Y:S05]  /*3280*/  @P0 BRA `(.L_x_85) ;  /* 0x00000000000c0947 */ /* 0x000fea0003800000 */
[----:B------:R-:W2:Y:S02]  /*3290*/  LDG.E.U8 R161, desc[UR36][R166.64+0x31] ;  /* 0x00003124a6a17981 */ /* 0x000ea4000c1e1100 */
[----:B--2---:R-:W-:-:S05]  /*32a0*/  PRMT R123, R161, 0x8880, RZ ;  /* 0x00008880a17b7816 */ /* 0x004fca00000000ff */
[----:B------:R-:W-:-:S07]  /*32b0*/  IMAD R162, R123, R154, RZ ;  /* 0x0000009a7ba27224 */ /* 0x000fce00078e02ff */
.L_x_85:
[----:B------:R-:W-:Y:S05]  /*32c0*/  BSYNC B1 ;  /* 0x0000000000017941 */ /* 0x000fea0003800000 */
.L_x_84:
[----:B------:R-:W-:Y:S01]  /*32d0*/  @!P0 IMAD R147, R147, R153, R162 ;  /* 0x0000009993938224 */ /* 0x000fe200078e02a2 */
[----:B------:R-:W-:Y:S04]  /*32e0*/  BSSY B1, `(.L_x_86) ;  /* 0x0000006000017945 */ /* 0x000fe80003800000 */
[----:B------:R0:W-:Y:S01]  /*32f0*/  @!P0 STG.E.U8 desc[UR36][R120.64+0x31], R147 ;  /* 0x0000319378008986 */ /* 0x0001e2000c101124 */
[----:B------:R-:W-:Y:S05]  /*3300*/  @P3 BRA `(.L_x_87) ;  /* 0x00000000000c3947 */ /* 0x000fea0003800000 */
[----:B------:R-:W2:Y:S02]  /*3310*/  LDG.E.U8 R161, desc[UR36][R164.64+0x38] ;  /* 0x00003824a4a17981 */ /* 0x000ea4000c1e1100 */
[----:B--2---:R-:W-:-:S05]  /*3320*/  PRMT R123, R161, 0x8880, RZ ;  /* 0x00008880a17b7816 */ /* 0x004fca00000000ff */
[----:B------:R-:W-:-:S07]  /*3330*/  IMAD R162, R123, R154, RZ ;  /* 0x0000009a7ba27224 */ /* 0x000fce00078e02ff */
.L_x_87:
[----:B------:R-:W-:Y:S05]  /*3340*/  BSYNC B1 ;  /* 0x0000000000017941 */ /* 0x000fea0003800000 */
.L_x_86:
[----:B------:R-:W-:Y:S01]  /*3350*/  ISETP.LT.OR P1, PT, R0, 0x3a, !P1 ;  /* 0x0000003a0000780c */ /* 0x000fe20004f21670 */
[----:B--2---:R-:W-:Y:S01]  /*3360*/  @!P3 IMAD R123, R148, R153, R162 ;  /* 0x00000099947bb224 */ /* 0x004fe200078e02a2 */
[----:B------:R-:W-:Y:S01]  /*3370*/  ISETP.GE.AND P0, PT, R3, 0x81, PT ;  /* 0x000000810300780c */ /* 0x000fe20003f06270 */
[----:B------:R-:W-:Y:S01]  /*3380*/  BSSY B1, `(.L_x_88) ;  /* 0x000000a000017945 */ /* 0x000fe20003800000 */
[C---:B------:R-:W-:Y:S02]  /*3390*/  ISETP.LT.OR P5, PT, R0.reuse, 0x39, !P2 ;  /* 0x000000390000780c */ /* 0x040fe400057a1670 */
[----:B------:R2:W-:Y:S01]  /*33a0*/  @!P3 STG.E.U8 desc[UR36][R20.64+0x38], R123 ;  /* 0x0000387b1400b986 */ /* 0x0005e2000c101124 */
[----:B0-----:R-:W-:Y:S02]  /*33b0*/  IADD3 R129, P4, R163, 0x80, RZ ;  /* 0x00000080a3817810 */ /* 0x001fe40007f9e0ff */
[C---:B------:R-:W-:Y:S02]  /*33c0*/  ISETP.LT.OR P2, PT, R0.reuse, 0x3a, !P2 ;  /* 0x0000003a0000780c */ /* 0x040fe40005741670 */
[----:B------:R-:W-:-:S02]  /*33d0*/  ISETP.LT.OR P3, PT, R0, 0x1, !P0 ;  /* 0x000000010000780c */ /* 0x000fc40004761670 */
[----:B------:R-:W-:Y:S11]  /*33e0*/  @P1 BRA `(.L_x_89) ;  /* 0x00000000000c1947 */ /* 0x000ff60003800000 */
[----:B------:R-:W2:Y:S02]  /*33f0*/  LDG.E.U8 R161, desc[UR36][R164.64+0x39] ;  /* 0x00003924a4a17981 */ /* 0x000ea4000c1e1100 */
[----:B--2---:R-:W-:-:S05]  /*3400*/  PRMT R123, R161, 0x8880, RZ ;  /* 0x00008880a17b7816 */ /* 0x004fca00000000ff */
[----:B------:R-:W-:-:S07]  /*3410*/  IMAD R162, R123, R154, RZ ;  /* 0x0000009a7ba27224 */ /* 0x000fce00078e02ff */
.L_x_89:
[----:B------:R-:W-:Y:S05]  /*3420*/  BSYNC B1 ;  /* 0x0000000000017941 */ /* 0x000fea0003800000 */
.L_x_88:
[----:B------:R-:W-:Y:S01]  /*3430*/  @!P1 IMAD R149, R149, R153, R162 ;  /* 0x0000009995959224 */ /* 0x000fe200078e02a2 */
[----:B------:R-:W-:Y:S04]  /*3440*/  BSSY B1, `(.L_x_90) ;  /* 0x0000006000017945 */ /* 0x000fe80003800000 */
[----:B------:R0:W-:Y:S01]  /*3450*/  @!P1 STG.E.U8 desc[UR36][R20.64+0x39], R149 ;  /* 0x0000399514009986 */ /* 0x0001e2000c101124 */
[----:B------:R-:W-:Y:S05]  /*3460*/  @P5 BRA `(.L_x_91) ;  /* 0x00000000000c5947 */ /* 0x000fea0003800000 */
[----:B------:R-:W2:Y:S02]  /*3470*/  LDG.E.U8 R161, desc[UR36][R166.64+0x38] ;  /* 0x00003824a6a17981 */ /* 0x000ea4000c1e1100 */
[----:B--2---:R-:W-:-:S05]  /*3480*/  PRMT R123, R161, 0x8880, RZ ;  /* 0x00008880a17b7816 */ /* 0x004fca00000000ff */
[----:B------:R-:W-:-:S07]  /*3490*/  IMAD R162, R123, R154, RZ ;  /* 0x0000009a7ba27224 */ /* 0x000fce00078e02ff */
.L_x_91:
[----:B------:R-:W-:Y:S05]  /*34a0*/  BSYNC B1 ;  /* 0x0000000000017941 */ /* 0x000fea0003800000 */
.L_x_90:
[----:B--2---:R-:W-:Y:S01]  /*34b0*/  @!P5 IMAD R123, R150, R153, R162 ;  /* 0x00000099967bd224 */ /* 0x004fe200078e02a2 */
[----:B------:R-:W-:Y:S01]  /*34c0*/  BSSY B1, `(.L_x_92) ;  /* 0x0000007000017945 */ /* 0x000fe20003800000 */
[----:B---3--:R-:W-:-:S03]  /*34d0*/  IMAD.X R125, RZ, RZ, R7, P4 ;  /* 0x000000ffff7d7224 */ /* 0x008fc600020e0607 */
[----:B------:R2:W-:Y:S01]  /*34e0*/  @!P5 STG.E.U8 desc[UR36][R120.64+0x38], R123 ;  /* 0x0000387b7800d986 */ /* 0x0005e2000c101124 */
[----:B------:R-:W-:Y:S05]  /*34f0*/  @P2 BRA `(.L_x_93) ;  /* 0x00000000000c2947 */ /* 0x000fea0003800000 */
[----:B------:R-:W2:Y:S02]  /*3500*/  LDG.E.U8 R161, desc[UR36][R166.64+0x39] ;  /* 0x00003924a6a17981 */ /* 0x000ea4000c1e1100 */
[----:B--2---:R-:W-:-:S05]  /*3510*/  PRMT R123, R161, 0x8880, RZ ;  /* 0x00008880a17b7816 */ /* 0x004fca00000000ff */
[----:B------:R-:W-:-:S07]  /*3520*/  IMAD R162, R123, R154, RZ ;  /* 0x0000009a7ba27224 */ /* 0x000fce00078e02ff */
.L_x_93:
[----:B------:R-:W-:Y:S05]  /*3530*/  BSYNC B1 ;  /* 0x0000000000017941 */ /* 0x000fea0003800000 */
.L_x_92:
[----:B------:R-:W-:Y:S01]  /*3540*/  ISETP.LT.OR P4, PT, R0, 0x2, !P0 ;  /* 0x000000020000780c */ /* 0x000fe20004781670 */
[----:B------:R-:W-:Y:S01]  /*3550*/  @!P2 IMAD R151, R151, R153, R162 ;  /* 0x000000999797a224 */ /* 0x000fe200078e02a2 */
[----:B------:R-:W-:Y:S01]  /*3560*/  ISETP.GE.AND P1, PT, R3, 0x89, PT ;  /* 0x000000890300780c */ /* 0x000fe20003f26270 */
[-C--:B------:R-:W-:Y:S01]  /*3570*/  IMAD R124, R125, R10.reuse, RZ ;  /* 0x0000000a7d7c7224 */ /* 0x080fe200078e02ff */
[----:B------:R-:W-:Y:S01]  /*3580*/  BSSY B1, `(.L_x_94) ;  /* 0x000000e000017945 */ /* 0x000fe20003800000 */
[C---:B--2---:R-:W-:Y:S01]  /*3590*/  IMAD.WIDE.U32 R122, R129.reuse, R10, R14 ;  /* 0x0000000a817a7225 */ /* 0x044fe200078e000e */
[----:B------:R2:W-:Y:S03]  /*35a0*/  @!P2 STG.E.U8 desc[UR36][R120.64+0x39], R151 ;  /* 0x000039977800a986 */ /* 0x0005e6000c101124 */
[----:B------:R-:W-:Y:S01]  /*35b0*/  IMAD R133, R129, R11, R124 ;  /* 0x0000000b81857224 */ /* 0x000fe200078e027c */
[----:B------:R-:W-:-:S02]  /*35c0*/  @!P3 IADD3 R124, P5, R20, R158, RZ ;  /* 0x0000009e147cb210 */ /* 0x000fc40007fbe0ff */
[----:B------:R-:W-:-:S03]  /*35d0*/  IADD3 R122, P2, R122, R8, RZ ;  /* 0x000000087a7a7210 */ /* 0x000fc60007f5e0ff */
[----:B------:R-:W-:Y:S01]  /*35e0*/  @!P3 IMAD.X R125, R21, 0x1, R155, P5 ;  /* 0x00000001157db824 */ /* 0x000fe200028e069b */
[----:B------:R-:W-:Y:S02]  /*35f0*/  IADD3.X R123, R9, R123, R133, P2, !PT ;  /* 0x0000007b097b7210 */ /* 0x000fe400017fe485 */
[----:B------:R-:W-:Y:S02]  /*3600*/  ISETP.LT.OR P2, PT, R0, 0x1, !P1 ;  /* 0x000000010000780c */ /* 0x000fe40004f41670 */
[----:B------:R-:W-:Y:S01]  /*3610*/  @!P4 IADD3 R128, P5, R20, R158, RZ ;  /* 0x0000009e1480c210 */ /* 0x000fe20007fbe0ff */
[----:B--2---:R-:W-:-:S12]  /*3620*/  @P3 BRA `(.L_x_95) ;  /* 0x00000000000c3947 */ /* 0x004fd80003800000 */
[----:B------:R-:W4:Y:S02]  /*3630*/  LDG.E.U8 R161, desc[UR36][R122.64] ;  /* 0x000000247aa17981 */ /* 0x000f24000c1e1100 */
[----:B----4-:R-:W-:-:S05]  /*3640*/  PRMT R127, R161, 0x8880, RZ ;  /* 0x00008880a17f7816 */ /* 0x010fca00000000ff */
[----:B------:R-:W-:-:S07]  /*3650*/  IMAD R162, R127, R154, RZ ;  /* 0x0000009a7fa27224 */ /* 0x000fce00078e02ff */
.L_x_95:
[----:B------:R-:W-:Y:S05]  /*3660*/  BSYNC B1 ;  /* 0x0000000000017941 */ /* 0x000fea0003800000 */
.L_x_94:
[----:B------:R-:W-:Y:S01]  /*3670*/  @!P3 IMAD R131, R88, R153, R162 ;  /* 0x000000995883b224 */ /* 0x000fe200078e02a2 */
[----:B------:R-:W-:Y:S01]  /*3680*/  BSSY B1, `(.L_x_96) ;  /* 0x0000008000017945 */ /* 0x000fe20003800000 */
[----:B----4-:R-:W-:-:S03]  /*3690*/  IMAD.WIDE.U32 R126, R129, R10, R22 ;  /* 0x0000000a817e7225 */ /* 0x010fc600078e0016 */
[----:B------:R2:W-:Y:S01]  /*36a0*/  @!P3 STG.E.U8 desc[UR36][R124.64], R131 ;  /* 0x000000837c00b986 */ /* 0x0005e2000c101124 */
[----:B------:R-:W-:Y:S01]  /*36b0*/  @!P4 IMAD.X R129, R21, 0x1, R155, P5 ;  /* 0x000000011581c824 */ /* 0x000fe200028e069b */
[----:B------:R-:W-:Y:S06]  /*36c0*/  @P4 BRA `(.L_x_97) ;  /* 0x00000000000c4947 */ /* 0x000fec0003800000 */
[----:B------:R-:W2:Y:S02]  /*36d0*/  LDG.E.U8 R161, desc[UR36][R122.64+0x1] ;  /* 0x000001247aa17981 */ /* 0x000ea4000c1e1100 */
[----:B--2---:R-:W-:-:S05]  /*36e0*/  PRMT R125, R161, 0x8880, RZ ;  /* 0x00008880a17d7816 */ /* 0x004fca00000000ff */
[----:B------:R-:W-:-:S07]  /*36f0*/  IMAD R162, R125, R154, RZ ;  /* 0x0000009a7da27224 */ /* 0x000fce00078e02ff */
.L_x_97:
[----:B------:R-:W-:Y:S05]  /*3700*/  BSYNC B1 ;  /* 0x0000000000017941 */ /* 0x000fea0003800000 */
.L_x_96:
[----:B--2---:R-:W-:Y:S01]  /*3710*/  @!P4 IMAD R131, R89, R153, R162 ;  /* 0x000000995983c224 */ /* 0x004fe200078e02a2 */
[----:B------:R-:W-:Y:S01]  /*3720*/  IADD3 R89, R133, R127, RZ ;  /* 0x0000007f85597210 */ /* 0x000fe20007ffe0ff */
[----:B------:R-:W-:Y:S01]  /*3730*/  BSSY B1, `(.L_x_98) ;  /* 0x000000b000017945 */ /* 0x000fe20003800000 */
[----:B------:R-:W-:Y:S02]  /*3740*/  IADD3 R88, P3, P5, R12, R8, R126 ;  /* 0x000000080c587210 */ /* 0x000fe40007d7e07e */
[----:B------:R2:W-:Y:S01]  /*3750*/  @!P4 STG.E.U8 desc[UR36][R128.64+0x1], R131 ;  /* 0x000001838000c986 */ /* 0x0005e2000c101124 */
[----:B------:R-:W-:Y:S02]  /*3760*/  ISETP.LT.OR P4, PT, R0, 0x2, !P1 ;  /* 0x000000020000780c */ /* 0x000fe40004f81670 */
[----:B------:R-:W-:Y:S02]  /*3770*/  IADD3.X R89, R15, R9, R89, P3, P5 ;  /* 0x000000090f597210 */ /* 0x000fe40001fea459 */
[----:B------:R-:W-:-:S04]  /*3780*/  @!P2 IADD3 R124, P3, P5, R158, R20, R159 ;  /* 0x000000149e7ca210 */ /* 0x000fc80007d7e09f */
[----:B------:R-:W-:Y:S01]  /*3790*/  @!P2 IADD3.X R125, R155, R21, R156, P3, P5 ;  /* 0x000000159b7da210 */ /* 0x000fe20001fea49c */
[----:B------:R-:W-:Y:S08]  /*37a0*/  @P2 BRA `(.L_x_99) ;  /* 0x00000000000c2947 */ /* 0x000ff00003800000 */
[----:B------:R-:W3:Y:S02]  /*37b0*/  LDG.E.U8 R161, desc[UR36][R88.64] ;  /* 0x0000002458a17981 */ /* 0x000ee4000c1e1100 */
[----:B---3--:R-:W-:-:S05]  /*37c0*/  PRMT R127, R161, 0x8880, RZ ;  /* 0x00008880a17f7816 */ /* 0x008fca00000000ff */
[----:B------:R-:W-:-:S07]  /*37d0*/  IMAD R162, R127, R154, RZ ;  /* 0x0000009a7fa27224 */ /* 0x000fce00078e02ff */
.L_x_99:
[----:B------:R-:W-:Y:S05]  /*37e0*/  BSYNC B1 ;  /* 0x0000000000017941 */ /* 0x000fea0003800000 */
.L_x_98:
[----:B------:R-:W-:-:S05]  /*37f0*/  @!P2 IMAD R13, R90, R153, R162 ;  /* 0x000000995a0da224 */ /* 0x000fca00078e02a2 */
[----:B------:R3:W-:Y:S04]  /*3800*/  @!P2 STG.E.U8 desc[UR36][R124.64], R13 ;  /* 0x0000000d7c00a986 */ /* 0x0007e8000c101124 */
[----:B------:R-:W4:Y:S01]  /*3810*/  @!P4 LDG.E.U8 R161, desc[UR36][R88.64+0x1] ;  /* 0x0000012458a1c981 */ /* 0x000f22000c1e1100 */
[----:B--2---:R-:W-:Y:S02]  /*3820*/  @!P4 IADD3 R129, P3, P5, R159, 0x1, R20 ;  /* 0x000000019f81c810 */ /* 0x004fe40007d7e014 */
[----:B------:R-:W-:Y:S02]  /*3830*/  ISETP.LT.OR P2, PT, R0, 0x9, !P0 ;  /* 0x000000090000780c */ /* 0x000fe40004741670 */
[----:B------:R-:W-:Y:S02]  /*3840*/  @!P4 IADD3.X R6, R156, RZ, R21, P3, P5 ;  /* 0x000000ff9c06c210 */ /* 0x000fe40001fea415 */
[----:B------:R-:W-:-:S02]  /*3850*/  @!P4 IADD3 R126, P3, R129, R158, RZ ;  /* 0x0000009e817ec210 */ /* 0x000fc40007f7e0ff */
[----:B----4-:R-:W-:-:S05]  /*3860*/  @!P4 PRMT R127, R161, 0x8880, RZ ;  /* 0x00008880a17fc816 */ /* 0x010fca00000000ff */
[----:B------:R-:W-:Y:S02]  /*3870*/  @!P4 IMAD R162, R127, R154, RZ ;  /* 0x0000009a7fa2c224 */ /* 0x000fe400078e02ff */
[----:B------:R-:W-:Y:S02]  /*3880*/  @!P4 IMAD.X R127, R6, 0x1, R155, P3 ;  /* 0x00000001067fc824 */ /* 0x000fe400018e069b */
[----:B------:R-:W-:-:S05]  /*3890*/  @!P4 IMAD R129, R91, R153, R162 ;  /* 0x000000995b81c224 */ /* 0x000fca00078e02a2 */
[----:B------:R-:W-:Y:S04]  /*38a0*/  @!P4 STG.E.U8 desc[UR36][R126.64], R129 ;  /* 0x000000817e00c986 */ /* 0x000fe8000c101124 */
[----:B------:R-:W3:Y:S01]  /*38b0*/  @!P2 LDG.E.U8 R161, desc[UR36][R122.64+0x8] ;  /* 0x000008247aa1a981 */ /* 0x000ee2000c1e1100 */
[----:B------:R-:W-:Y:S02]  /*38c0*/  ISETP.LT.OR P3, PT, R0, 0xa, !P0 ;  /* 0x0000000a0000780c */ /* 0x000fe40004761670 */
[----:B------:R-:W-:-:S05]  /*38d0*/  @!P2 IADD3 R90, P4, R20, R158, RZ ;  /* 0x0000009e145aa210 */ /* 0x000fca0007f9e0ff */
[----:B------:R-:W-:Y:S01]  /*38e0*/  @!P2 IMAD.X R91, R21, 0x1, R155, P4 ;  /* 0x00000001155ba824 */ /* 0x000fe200020e069b */
[----:B---3--:R-:W-:-:S05]  /*38f0*/  @!P2 PRMT R13, R161, 0x8880, RZ ;  /* 0x00008880a10da816 */ /* 0x008fca00000000ff */
[----:B------:R-:W-:-:S04]  /*3900*/  @!P2 IMAD R162, R13, R154, RZ ;  /* 0x0000009a0da2a224 */ /* 0x000fc800078e02ff */
[----:B------:R-:W-:-:S05]  /*3910*/  @!P2 IMAD R13, R92, R153, R162 ;  /* 0x000000995c0da224 */ /* 0x000fca00078e02a2 */
[----:B------:R2:W-:Y:S04]  /*3920*/  @!P2 STG.E.U8 desc[UR36][R90.64+0x8], R13 ;  /* 0x0000080d5a00a986 */ /* 0x0005e8000c101124 */
[----:B------:R-:W3:Y:S01]  /*3930*/  @!P3 LDG.E.U8 R161, desc[UR36][R122.64+0x9] ;  /* 0x000009247aa1b981 */ /* 0x000ee2000c1e1100 */
[----:B------:R-:W-:Y:S02]  /*3940*/  ISETP.LT.OR P2, PT, R0, 0x9, !P1 ;  /* 0x000000090000780c */ /* 0x000fe40004f41670 */
[----:B------:R-:W-:Y:S02]  /*3950*/  @!P3 IADD3 R124, P4, R20, R158, RZ ;  /* 0x0000009e147cb210 */ /* 0x000fe40007f9e0ff */
[----:B---3--:R-:W-:-:S05]  /*3960*/  @!P3 PRMT R125, R161, 0x8880, RZ ;  /* 0x00008880a17db816 */ /* 0x008fca00000000ff */
[----:B------:R-:W-:Y:S02]  /*3970*/  @!P3 IMAD R162, R125, R154, RZ ;  /* 0x0000009a7da2b224 */ /* 0x000fe400078e02ff */
[----:B------:R-:W-:Y:S02]  /*3980*/  @!P3 IMAD.X R125, R21, 0x1, R155, P4 ;  /* 0x00000001157db824 */ /* 0x000fe400020e069b */
[----:B------:R-:W-:-:S05]  /*3990*/  @!P3 IMAD R93, R93, R153, R162 ;  /* 0x000000995d5db224 */ /* 0x000fca00078e02a2 */
[----:B------:R3:W-:Y:S04]  /*39a0*/  @!P3 STG.E.U8 desc[UR36][R124.64+0x9], R93 ;  /* 0x0000095d7c00b986 */ /* 0x0007e8000c101124 */
[----:B------:R-:W4:Y:S01]  /*39b0*/  @!P2 LDG.E.U8 R161, desc[UR36][R88.64+0x8] ;  /* 0x0000082458a1a981 */ /* 0x000f22000c1e1100 */
[----:B--2---:R-:W-:Y:S02]  /*39c0*/  @!P2 IADD3 R91, P4, P5, R159, 0x8, R20 ;  /* 0x000000089f5ba810 */ /* 0x004fe40007d9e014 */
[----:B------:R-:W-:Y:S02]  /*39d0*/  ISETP.LT.OR P3, PT, R0, 0xa, !P1 ;  /* 0x0000000a0000780c */ /* 0x000fe40004f61670 */
[----:B------:R-:W-:Y:S02]  /*39e0*/  @!P2 IADD3.X R6, R156, RZ, R21, P4, P5 ;  /* 0x000000ff9c06a210 */ /* 0x000fe400027ea415 */
[----:B------:R-:W-:-:S05]  /*39f0*/  @!P2 IADD3 R90, P4, R91, R158, RZ ;  /* 0x0000009e5b5aa210 */ /* 0x000fca0007f9e0ff */
[----:B------:R-:W-:Y:S01]  /*3a00*/  @!P2 IMAD.X R91, R6, 0x1, R155, P4 ;  /* 0x00000001065ba824 */ /* 0x000fe200020e069b */
[----:B----4-:R-:W-:-:S05]  /*3a10*/  @!P2 PRMT R13, R161, 0x8880, RZ ;  /* 0x00008880a10da816 */ /* 0x010fca00000000ff */
[----:B------:R-:W-:-:S04]  /*3a20*/  @!P2 IMAD R162, R13, R154, RZ ;  /* 0x0000009a0da2a224 */ /* 0x000fc800078e02ff */
[----:B------:R-:W-:-:S05]  /*3a30*/  @!P2 IMAD R13, R94, R153, R162 ;  /* 0x000000995e0da224 */ /* 0x000fca00078e02a2 */
[----:B------:R2:W-:Y:S04]  /*3a40*/  @!P2 STG.E.U8 desc[UR36][R90.64], R13 ;  /* 0x0000000d5a00a986 */ /* 0x0005e8000c101124 */
[----:B------:R-:W4:Y:S01]  /*3a50*/  @!P3 LDG.E.U8 R161, desc[UR36][R88.64+0x9] ;  /* 0x0000092458a1b981 */ /* 0x000f22000c1e1100 */
[----:B---3--:R-:W-:Y:S02]  /*3a60*/  @!P3 IADD3 R125, P4, P5, R159, 0x9, R20 ;  /* 0x000000099f7db810 */ /* 0x008fe40007d9e014 */
[----:B------:R-:W-:Y:S02]  /*3a70*/  ISETP.LT.OR P2, PT, R0, 0x11, !P0 ;  /* 0x000000110000780c */ /* 0x000fe40004741670 */
[----:B------:R-:W-:Y:S02]  /*3a80*/  @!P3 IADD3.X R6, R156, RZ, R21, P4, P5 ;  /* 0x000000ff9c06b210 */ /* 0x000fe400027ea415 */
[----:B------:R-:W-:-:S02]  /*3a90*/  @!P3 IADD3 R92, P4, R125, R158, RZ ;  /* 0x0000009e7d5cb210 */ /* 0x000fc40007f9e0ff */
[----:B----4-:R-:W-:-:S05]  /*3aa0*/  @!P3 PRMT R93, R161, 0x8880, RZ ;  /* 0x00008880a15db816 */ /* 0x010fca00000000ff */
[----:B------:R-:W-:Y:S02]  /*3ab0*/  @!P3 IMAD R162, R93, R154, RZ ;  /* 0x0000009a5da2b224 */ /* 0x000fe400078e02ff */
[----:B------:R-:W-:Y:S02]  /*3ac0*/  @!P3 IMAD.X R93, R6, 0x1, R155, P4 ;  /* 0x00000001065db824 */ /* 0x000fe400020e069b */
[----:B------:R-:W-:-:S05]  /*3ad0*/  @!P3 IMAD R95, R95, R153, R162 ;  /* 0x000000995f5fb224 */ /* 0x000fca00078e02a2 */
[----:B------:R3:W-:Y:S04]  /*3ae0*/  @!P3 STG.E.U8 desc[UR36][R92.64], R95 ;  /* 0x0000005f5c00b986 */ /* 0x0007e8000c101124 */
[----:B------:R-:W4:Y:S01]  /*3af0*/  @!P2 LDG.E.U8 R161, desc[UR36][R122.64+0x10] ;  /* 0x000010247aa1a981 */ /* 0x000f22000c1e1100 */
[----:B------:R-:W-:Y:S02]  /*3b00*/  ISETP.LT.OR P3, PT, R0, 0x12, !P0 ;  /* 0x000000120000780c */ /* 0x000fe40004761670 */
[----:B--2---:R-:W-:-:S05]  /*3b10*/  @!P2 IADD3 R90, P4, R20, R158, RZ ;  /* 0x0000009e145aa210 */ /* 0x004fca0007f9e0ff */
[----:B------:R-:W-:Y:S01]  /*3b20*/  @!P2 IMAD.X R91, R21, 0x1, R155, P4 ;  /* 0x00000001155ba824 */ /* 0x000fe200020e069b */
[----:B----4-:R-:W-:-:S05]  /*3b30*/  @!P2 PRMT R13, R161, 0x8880, RZ ;  /* 0x00008880a10da816 */ /* 0x010fca00000000ff */
[----:B------:R-:W-:-:S04]  /*3b40*/  @!P2 IMAD R162, R13, R154, RZ ;  /* 0x0000009a0da2a224 */ /* 0x000fc800078e02ff */
[----:B------:R-:W-:-:S05]  /*3b50*/  @!P2 IMAD R13, R96, R153, R162 ;  /* 0x00000099600da224 */ /* 0x000fca00078e02a2 */
[----:B------:R2:W-:Y:S04]  /*3b60*/  @!P2 STG.E.U8 desc[UR36][R90.64+0x10], R13 ;  /* 0x0000100d5a00a986 */ /* 0x0005e8000c101124 */
[----:B------:R-:W4:Y:S01]  /*3b70*/  @!P3 LDG.E.U8 R161, desc[UR36][R122.64+0x11] ;  /* 0x000011247aa1b981 */ /* 0x000f22000c1e1100 */
[----:B------:R-:W-:Y:S02]  /*3b80*/  ISETP.LT.OR P2, PT, R0, 0x11, !P1 ;  /* 0x000000110000780c */ /* 0x000fe40004f41670 */
[----:B---3--:R-:W-:Y:S02]  /*3b90*/  @!P3 IADD3 R92, P4, R20, R158, RZ ;  /* 0x0000009e145cb210 */ /* 0x008fe40007f9e0ff */
[----:B----4-:R-:W-:-:S05]  /*3ba0*/  @!P3 PRMT R93, R161, 0x8880, RZ ;  /* 0x00008880a15db816 */ /* 0x010fca00000000ff */
        /* <DEDUP_REMOVED lines=8> */
[----:B------:R-:W-:-:S04]  /*3c30*/  @!P2 IADD3 R90, P4, R91, R158, RZ ;  /* 0x0000009e5b5aa210 */ /* 0x000fc80007f9e0ff */
[----:B------:R-:W-:Y:S02]  /*3c40*/  @!P2 IADD3.X R91, R6, R155, RZ, P4, !PT ;  /* 0x0000009b065ba210 */ /* 0x000fe400027fe4ff */
[----:B----4-:R-:W-:-:S05]  /*3c50*/  @!P2 PRMT R13, R161, 0x8880, RZ ;  /* 0x00008880a10da816 */ /* 0x010fca00000000ff */
[----:B------:R-:W-:-:S04]  /*3c60*/  @!P2 IMAD R162, R13, R154, RZ ;  /* 0x0000009a0da2a224 */ /* 0x000fc800078e02ff */
[----:B------:R-:W-:-:S05]  /*3c70*/  @!P2 IMAD R13, R98, R153, R162 ;  /* 0x00000099620da224 */ /* 0x000fca00078e02a2 */
[----:B------:R2:W-:Y:S04]  /*3c80*/  @!P2 STG.E.U8 desc[UR36][R90.64], R13 ;  /* 0x0000000d5a00a986 */ /* 0x0005e8000c101124 */
[----:B------:R-:W4:Y:S01]  /*3c90*/  @!P3 LDG.E.U8 R161, desc[UR36][R88.64+0x11] ;  /* 0x0000112458a1b981 */ /* 0x000f22000c1e1100 */
[----:B------:R-:W-:Y:S02]  /*3ca0*/  @!P3 IADD3 R95, P4, P5, R159, 0x11, R20 ;  /* 0x000000119f5fb810 */ /* 0x000fe40007d9e014 */
[----:B------:R-:W-:Y:S02]  /*3cb0*/  ISETP.LT.OR P2, PT, R0, 0x19, !P0 ;  /* 0x000000190000780c */ /* 0x000fe40004741670 */
[----:B------:R-:W-:Y:S02]  /*3cc0*/  @!P3 IADD3.X R6, R156, RZ, R21, P4, P5 ;  /* 0x000000ff9c06b210 */ /* 0x000fe400027ea415 */
[----:B---3--:R-:W-:-:S02]  /*3cd0*/  @!P3 IADD3 R92, P4, R95, R158, RZ ;  /* 0x0000009e5f5cb210 */ /* 0x008fc40007f9e0ff */
        /* <DEDUP_REMOVED lines=168> */
[----:B------:R-:W-:Y:S02]  /*4760*/  @!P2 IADD3 R90, P4, R91, R158, RZ ;  /* 0x0000009e5b5aa210 */ /* 0x000fe40007f9e0ff */
[----:B------:R-:W-:-:S05]  /*4770*/  @!P2 IADD3.X R6, R156, RZ, R21, P0, P3 ;  /* 0x000000ff9c06a210 */ /* 0x000fca00007e6415 */
[----:B------:R-:W-:Y:S01]  /*4780*/  @!P2 IMAD.X R91, R6, 0x1, R155, P4 ;  /* 0x00000001065ba824 */ /* 0x000fe200020e069b */
[----:B----4-:R-:W-:-:S05]  /*4790*/  @!P2 PRMT R13, R161, 0x8880, RZ ;  /* 0x00008880a10da816 */ /* 0x010fca00000000ff */
[----:B------:R-:W-:-:S04]  /*47a0*/  @!P2 IMAD R162, R13, R154, RZ ;  /* 0x0000009a0da2a224 */ /* 0x000fc800078e02ff */
[----:B------:R-:W-:-:S05]  /*47b0*/  @!P2 IMAD R13, R118, R153, R162 ;  /* 0x00000099760da224 */ /* 0x000fca00078e02a2 */
[----:B------:R2:W-:Y:S04]  /*47c0*/  @!P2 STG.E.U8 desc[UR36][R90.64], R13 ;  /* 0x0000000d5a00a986 */ /* 0x0005e8000c101124 */
[----:B------:R4:W5:Y:S01]  /*47d0*/  @!P1 LDG.E.U8 R161, desc[UR36][R88.64+0x39] ;  /* 0x0000392458a19981 */ /* 0x000962000c1e1100 */
[----:B------:R-:W-:Y:S02]  /*47e0*/  IADD3 R101, P0, R163, 0x100, RZ ;  /* 0x00000100a3657810 */ /* 0x000fe40007f1e0ff */
[----:B------:R-:W-:-:S03]  /*47f0*/  @!P1 IADD3 R97, P4, P5, R159, 0x39, R20 ;  /* 0x000000399f619810 */ /* 0x000fc60007d9e014 */
[----:B---3--:R-:W-:Y:S01]  /*4800*/  IMAD.X R93, RZ, RZ, R7, P0 ;  /* 0x000000ffff5d7224 */ /* 0x008fe200000e0607 */
[----:B------:R-:W-:-:S03]  /*4810*/  ISETP.GE.AND P0, PT, R3, 0x101, PT ;  /* 0x000001010300780c */ /* 0x000fc60003f06270 */
[-C--:B------:R-:W-:Y:S01]  /*4820*/  IMAD R6, R93, R10.reuse, RZ ;  /* 0x0000000a5d067224 */ /* 0x080fe200078e02ff */
[----:B------:R-:W-:Y:S01]  /*4830*/  ISETP.LT.OR P2, PT, R0, 0x1, !P0 ;  /* 0x000000010000780c */ /* 0x000fe20004741670 */
[----:B------:R-:W-:-:S04]  /*4840*/  IMAD.WIDE.U32 R92, R101, R10, R14 ;  /* 0x0000000a655c7225 */ /* 0x000fc800078e000e */
[----:B------:R-:W-:Y:S01]  /*4850*/  IMAD R99, R101, R11, R6 ;  /* 0x0000000b65637224 */ /* 0x000fe200078e0206 */
[----:B------:R-:W-:Y:S02]  /*4860*/  @!P1 IADD3.X R6, R156, RZ, R21, P4, P5 ;  /* 0x000000ff9c069210 */ /* 0x000fe400027ea415 */
[----:B--2---:R-:W-:Y:S02]  /*4870*/  @!P1 IADD3 R90, P4, R97, R158, RZ ;  /* 0x0000009e615a9210 */ /* 0x004fe40007f9e0ff */
[----:B----4-:R-:W-:-:S03]  /*4880*/  IADD3 R88, P3, R92, R8, RZ ;  /* 0x000000085c587210 */ /* 0x010fc60007f7e0ff */
[----:B------:R-:W-:Y:S01]  /*4890*/  @!P1 IMAD.X R91, R6, 0x1, R155, P4 ;  /* 0x00000001065b9824 */ /* 0x000fe200020e069b */
[----:B------:R-:W-:Y:S02]  /*48a0*/  IADD3.X R89, R9, R93, R99, P3, !PT ;  /* 0x0000005d09597210 */ /* 0x000fe40001ffe463 */
[----:B-----5:R-:W-:-:S05]  /*48b0*/  @!P1 PRMT R95, R161, 0x8880, RZ ;  /* 0x00008880a15f9816 */ /* 0x020fca00000000ff */
[----:B------:R-:W-:-:S04]  /*48c0*/  @!P1 IMAD R162, R95, R154, RZ ;  /* 0x0000009a5fa29224 */ /* 0x000fc800078e02ff */
[----:B------:R-:W-:-:S05]  /*48d0*/  @!P1 IMAD R119, R119, R153, R162 ;  /* 0x0000009977779224 */ /* 0x000fca00078e02a2 */
[----:B------:R2:W-:Y:S04]  /*48e0*/  @!P1 STG.E.U8 desc[UR36][R90.64], R119 ;  /* 0x000000775a009986 */ /* 0x0005e8000c101124 */
        /* <DEDUP_REMOVED lines=8> */
[----:B------:R-:W4:Y:S01]  /*4970*/  @!P3 LDG.E.U8 R161, desc[UR36][R88.64+0x1] ;  /* 0x0000012458a1b981 */ /* 0x000f22000c1e1100 */
[----:B--2---:R-:W-:Y:S01]  /*4980*/  IMAD.WIDE.U32 R90, R101, R10, R22 ;  /* 0x0000000a655a7225 */ /* 0x004fe200078e0016 */
[----:B------:R-:W-:-:S04]  /*4990*/  ISETP.GE.AND P1, PT, R3, 0x109, PT ;  /* 0x000001090300780c */ /* 0x000fc80003f26270 */
[----:B------:R-:W-:Y:S02]  /*49a0*/  IADD3 R6, R99, R91, RZ ;  /* 0x0000005b63067210 */ /* 0x000fe40007ffe0ff */
[----:B------:R-:W-:Y:S02]  /*49b0*/  IADD3 R90, P4, P5, R12, R8, R90 ;  /* 0x000000080c5a7210 */ /* 0x000fe40007d9e05a */
[----:B------:R-:W-:Y:S02]  /*49c0*/  ISETP.LT.OR P2, PT, R0, 0x1, !P1 ;  /* 0x000000010000780c */ /* 0x000fe40004f41670 */
[----:B------:R-:W-:Y:S02]  /*49d0*/  IADD3.X R91, R15, R9, R6, P4, P5 ;  /* 0x000000090f5b7210 */ /* 0x000fe400027ea406 */
[----:B------:R-:W-:Y:S02]  /*49e0*/  @!P3 IADD3 R94, P4, R20, R160, RZ ;  /* 0x000000a0145eb210 */ /* 0x000fe40007f9e0ff */
[----:B----4-:R-:W-:-:S05]  /*49f0*/  @!P3 PRMT R95, R161, 0x8880, RZ ;  /* 0x00008880a15fb816 */ /* 0x010fca00000000ff */
[----:B------:R-:W-:Y:S02]  /*4a00*/  @!P3 IMAD R162, R95, R154, RZ ;  /* 0x0000009a5fa2b224 */ /* 0x000fe400078e02ff */
[----:B------:R-:W-:Y:S02]  /*4a10*/  @!P3 IMAD.X R95, R21, 0x1, R157, P4 ;  /* 0x00000001155fb824 */ /* 0x000fe400020e069d */
[----:B---3--:R-:W-:-:S05]  /*4a20*/  @!P3 IMAD R13, R57, R153, R162 ;  /* 0x00000099390db224 */ /* 0x008fca00078e02a2 */
[----:B------:R2:W-:Y:S04]  /*4a30*/  @!P3 STG.E.U8 desc[UR36][R94.64+0x1], R13 ;  /* 0x0000010d5e00b986 */ /* 0x0005e8000c101124 */
[----:B------:R-:W3:Y:S01]  /*4a40*/  @!P2 LDG.E.U8 R161, desc[UR36][R90.64] ;  /* 0x000000245aa1a981 */ /* 0x000ee2000c1e1100 */
[----:B------:R-:W-:Y:S02]  /*4a50*/  ISETP.LT.OR P3, PT, R0, 0x2, !P1 ;  /* 0x000000020000780c */ /* 0x000fe40004f61670 */
[----:B------:R-:W-:Y:S02]  /*4a60*/  @!P2 IADD3 R56, P4, P5, R160, R20, R159 ;  /* 0x00000014a038a210 */ /* 0x000fe40007d9e09f */
[----:B---3--:R-:W-:-:S05]  /*4a70*/  @!P2 PRMT R57, R161, 0x8880, RZ ;  /* 0x00008880a139a816 */ /* 0x008fca00000000ff */
[----:B------:R-:W-:Y:S01]  /*4a80*/  @!P2 IMAD R162, R57, R154, RZ ;  /* 0x0000009a39a2a224 */ /* 0x000fe200078e02ff */
[----:B------:R-:W-:-:S03]  /*4a90*/  @!P2 IADD3.X R57, R157, R21, R156, P4, P5 ;  /* 0x000000159d39a210 */ /* 0x000fc600027ea49c */
[----:B------:R-:W-:-:S05]  /*4aa0*/  @!P2 IMAD R97, R58, R153, R162 ;  /* 0x000000993a61a224 */ /* 0x000fca00078e02a2 */
[----:B------:R3:W-:Y:S04]  /*4ab0*/  @!P2 STG.E.U8 desc[UR36][R56.64], R97 ;  /* 0x000000613800a986 */ /* 0x0007e8000c101124 */
[----:B------:R-:W2:Y:S01]  /*4ac0*/  @!P3 LDG.E.U8 R161, desc[UR36][R90.64+0x1] ;  /* 0x000001245aa1b981 */ /* 0x000ea2000c1e1100 */
[----:B------:R-:W-:Y:S02]  /*4ad0*/  @!P3 IADD3 R93, P4, P5, R159, 0x1, R20 ;  /* 0x000000019f5db810 */ /* 0x000fe40007d9e014 */
[----:B------:R-:W-:Y:S02]  /*4ae0*/  ISETP.LT.OR P2, PT, R0, 0x9, !P0 ;  /* 0x000000090000780c */ /* 0x000fe40004741670 */
[----:B------:R-:W-:Y:S02]  /*4af0*/  @!P3 IADD3.X R6, R156, RZ, R21, P4, P5 ;  /* 0x000000ff9c06b210 */ /* 0x000fe400027ea415 */
[----:B------:R-:W-:-:S05]  /*4b00*/  @!P3 IADD3 R92, P4, R93, R160, RZ ;  /* 0x000000a05d5cb210 */ /* 0x000fca0007f9e0ff */
[----:B------:R-:W-:Y:S01]  /*4b10*/  @!P3 IMAD.X R93, R6, 0x1, R157, P4 ;  /* 0x00000001065db824 */ /* 0x000fe200020e069d */
[----:B--2---:R-:W-:-:S05]  /*4b20*/  @!P3 PRMT R13, R161, 0x8880, RZ ;  /* 0x00008880a10db816 */ /* 0x004fca00000000ff */
[----:B------:R-:W-:-:S04]  /*4b30*/  @!P3 IMAD R162, R13, R154, RZ ;  /* 0x0000009a0da2b224 */ /* 0x000fc800078e02ff */
[----:B------:R-:W-:-:S05]  /*4b40*/  @!P3 IMAD R59, R59, R153, R162 ;  /* 0x000000993b3bb224 */ /* 0x000fca00078e02a2 */
[----:B------:R2:W-:Y:S04]  /*4b50*/  @!P3 STG.E.U8 desc[UR36][R92.64], R59 ;  /* 0x0000003b5c00b986 */ /* 0x0005e8000c101124 */
[----:B------:R-:W4:Y:S01]  /*4b60*/  @!P2 LDG.E.U8 R161, desc[UR36][R88.64+0x8] ;  /* 0x0000082458a1a981 */ /* 0x000f22000c1e1100 */
[----:B------:R-:W-:Y:S02]  /*4b70*/  ISETP.LT.OR P4, PT, R0, 0xa, !P0 ;  /* 0x0000000a0000780c */ /* 0x000fe40004781670 */
[----:B---3--:R-:W-:-:S05]  /*4b80*/  @!P2 IADD3 R56, P3, R20, R160, RZ ;  /* 0x000000a01438a210 */ /* 0x008fca0007f7e0ff */
[----:B------:R-:W-:Y:S01]  /*4b90*/  @!P2 IMAD.X R57, R21, 0x1, R157, P3 ;  /* 0x000000011539a824 */ /* 0x000fe200018e069d */
[----:B----4-:R-:W-:-:S05]  /*4ba0*/  @!P2 PRMT R13, R161, 0x8880, RZ ;  /* 0x00008880a10da816 */ /* 0x010fca00000000ff */
[----:B------:R-:W-:-:S04]  /*4bb0*/  @!P2 IMAD R162, R13, R154, RZ ;  /* 0x0000009a0da2a224 */ /* 0x000fc800078e02ff */
[----:B------:R-:W-:-:S05]  /*4bc0*/  @!P2 IMAD R13, R60, R153, R162 ;  /* 0x000000993c0da224 */ /* 0x000fca00078e02a2 */
[----:B------:R3:W-:Y:S04]  /*4bd0*/  @!P2 STG.E.U8 desc[UR36][R56.64+0x8], R13 ;  /* 0x0000080d3800a986 */ /* 0x0007e8000c101124 */
[----:B------:R-:W2:Y:S01]  /*4be0*/  @!P4 LDG.E.U8 R161, desc[UR36][R88.64+0x9] ;  /* 0x0000092458a1c981 */ /* 0x000ea2000c1e1100 */
[----:B------:R-:W-:Y:S02]  /*4bf0*/  ISETP.LT.OR P3, PT, R0, 0x9, !P1 ;  /* 0x000000090000780c */ /* 0x000fe40004f61670 */
[----:B------:R-:W-:Y:S02]  /*4c00*/  @!P4 IADD3 R58, P2, R20, R160, RZ ;  /* 0x000000a0143ac210 */ /* 0x000fe40007f5e0ff */
[----:B--2---:R-:W-:-:S05]  /*4c10*/  @!P4 PRMT R59, R161, 0x8880, RZ ;  /* 0x00008880a13bc816 */ /* 0x004fca00000000ff */
[----:B------:R-:W-:Y:S02]  /*4c20*/  @!P4 IMAD R162, R59, R154, RZ ;  /* 0x0000009a3ba2c224 */ /* 0x000fe400078e02ff */
[----:B------:R-:W-:Y:S02]  /*4c30*/  @!P4 IMAD.X R59, R21, 0x1, R157, P2 ;  /* 0x00000001153bc824 */ /* 0x000fe400010e069d */
[----:B------:R-:W-:-:S05]  /*4c40*/  @!P4 IMAD R61, R61, R153, R162 ;  /* 0x000000993d3dc224 */ /* 0x000fca00078e02a2 */
[----:B------:R2:W-:Y:S04]  /*4c50*/  @!P4 STG.E.U8 desc[UR36][R58.64+0x9], R61 ;  /* 0x0000093d3a00c986 */ /* 0x0005e8000c101124 */
[----:B------:R-:W4:Y:S01]  /*4c60*/  @!P3 LDG.E.U8 R161, desc[UR36][R90.64+0x8] ;  /* 0x000008245aa1b981 */ /* 0x000f22000c1e1100 */
[----:B---3--:R-:W-:Y:S02]  /*4c70*/  @!P3 IADD3 R57, P4, P5, R159, 0x8, R20 ;  /* 0x000000089f39b810 */ /* 0x008fe40007d9e014 */
        /* <DEDUP_REMOVED lines=26> */
[----:B------:R-:W4:Y:S01]  /*4e20*/  @!P2 LDG.E.U8 R161, desc[UR36][R88.64+0x11] ;  /* 0x0000112458a1a981 */ /* 0x000f22000c1e1100 */
[----:B------:R-:W-:Y:S02]  /*4e30*/  ISETP.LT.OR P3, PT, R0, 0x11, !P1 ;  /* 0x000000110000780c */ /* 0x000fe40004f61670 */
[----:B--2---:R-:W-:Y:S02]  /*4e40*/  @!P2 IADD3 R58, P4, R20, R160, RZ ;  /* 0x000000a0143aa210 */ /* 0x004fe40007f9e0ff */
[----:B----4-:R-:W-:-:S05]  /*4e50*/  @!P2 PRMT R59, R161, 0x8880, RZ ;  /* 0x00008880a13ba816 */ /* 0x010fca00000000ff */
[----:B------:R-:W-:Y:S01]  /*4e60*/  @!P2 IMAD R162, R59, R154, RZ ;  /* 0x0000009a3ba2a224 */ /* 0x000fe200078e02ff */
[----:B------:R-:W-:-:S03]  /*4e70*/  @!P2 IADD3.X R59, R21, R157, RZ, P4, !PT ;  /* 0x0000009d153ba210 */ /* 0x000fc600027fe4ff */
        /* <DEDUP_REMOVED lines=16> */
[----:B--2---:R-:W-:-:S02]  /*4f80*/  @!P2 IADD3 R58, P4, R61, R160, RZ ;  /* 0x000000a03d3aa210 */ /* 0x004fc40007f9e0ff */
        /* <DEDUP_REMOVED lines=175> */
[----:B------:R-:W4:Y:S01]  /*5a80*/  @!P1 LDG.E.U8 R161, desc[UR36][R90.64+0x39] ;  /* 0x000039245aa19981 */ /* 0x000f22000c1e1100 */
[----:B------:R-:W-:Y:S02]  /*5a90*/  IADD3 R163, P0, R163, 0x180, RZ ;  /* 0x00000180a3a37810 */ /* 0x000fe40007f1e0ff */
[----:B--2---:R-:W-:-:S03]  /*5aa0*/  @!P1 IADD3 R59, P4, P5, R159, 0x39, R20 ;  /* 0x000000399f3b9810 */ /* 0x004fc60007d9e014 */
[----:B------:R-:W-:Y:S01]  /*5ab0*/  IMAD.X R7, RZ, RZ, R7, P0 ;  /* 0x000000ffff077224 */ /* 0x000fe200000e0607 */
[----:B------:R-:W-:-:S03]  /*5ac0*/  ISETP.GE.AND P0, PT, R3, 0x181, PT ;  /* 0x000001810300780c */ /* 0x000fc60003f06270 */
[-C--:B------:R-:W-:Y:S01]  /*5ad0*/  IMAD R58, R7, R10.reuse, RZ ;  /* 0x0000000a073a7224 */ /* 0x080fe200078e02ff */
[----:B------:R-:W-:Y:S01]  /*5ae0*/  ISETP.LT.OR P3, PT, R0, 0x1, !P0 ;  /* 0x000000010000780c */ /* 0x000fe20004761670 */
[----:B------:R-:W-:Y:S01]  /*5af0*/  IMAD.WIDE.U32 R6, R163, R10, R14 ;  /* 0x0000000aa3067225 */ /* 0x000fe200078e000e */
[----:B------:R-:W-:Y:S02]  /*5b00*/  @!P1 IADD3.X R14, R156, RZ, R21, P4, P5 ;  /* 0x000000ff9c0e9210 */ /* 0x000fe400027ea415 */
[----:B---3--:R-:W-:Y:S01]  /*5b10*/  @!P1 IADD3 R56, P4, R59, R160, RZ ;  /* 0x000000a03b389210 */ /* 0x008fe20007f9e0ff */
[----:B------:R-:W-:Y:S01]  /*5b20*/  IMAD R61, R163, R11, R58 ;  /* 0x0000000ba33d7224 */ /* 0x000fe200078e023a */
[----:B------:R-:W-:Y:S02]  /*5b30*/  IADD3 R6, P2, R6, R8, RZ ;  /* 0x0000000806067210 */ /* 0x000fe40007f5e0ff */
[----:B------:R-:W-:Y:S02]  /*5b40*/  @!P1 IADD3.X R57, R14, R157, RZ, P4, !PT ;  /* 0x0000009d0e399210 */ /* 0x000fe400027fe4ff */
[----:B------:R-:W-:-:S02]  /*5b50*/  IADD3.X R7, R9, R7, R61, P2, !PT ;  /* 0x0000000709077210 */ /* 0x000fc400017fe43d */
[----:B----4-:R-:W-:-:S05]  /*5b60*/  @!P1 PRMT R60, R161, 0x8880, RZ ;  /* 0x00008880a13c9816 */ /* 0x010fca00000000ff */
[----:B------:R-:W-:-:S04]  /*5b70*/  @!P1 IMAD.MOV.U32 R11, RZ, RZ, R60 ;  /* 0x000000ffff0b9224 */ /* 0x000fc800078e003c */
[----:B------:R-:W-:-:S04]  /*5b80*/  @!P1 IMAD R162, R11, R154, RZ ;  /* 0x0000009a0ba29224 */ /* 0x000fc800078e02ff */
[----:B------:R-:W-:-:S05]  /*5b90*/  @!P1 IMAD R87, R87, R153, R162 ;  /* 0x0000009957579224 */ /* 0x000fca00078e02a2 */
[----:B------:R2:W-:Y:S04]  /*5ba0*/  @!P1 STG.E.U8 desc[UR36][R56.64], R87 ;  /* 0x0000005738009986 */ /* 0x0005e8000c101124 */
[----:B------:R-:W3:Y:S01]  /*5bb0*/  @!P3 LDG.E.U8 R161, desc[UR36][R6.64] ;  /* 0x0000002406a1b981 */ /* 0x000ee2000c1e1100 */
[----:B------:R-:W-:Y:S01]  /*5bc0*/  @!P3 IMAD.MOV.U32 R58, RZ, RZ, R20 ;  /* 0x000000ffff3ab224 */ /* 0x000fe200078e0014 */
[----:B------:R-:W-:Y:S01]  /*5bd0*/  ISETP.LT.OR P2, PT, R0, 0x2, !P0 ;  /* 0x000000020000780c */ /* 0x000fe20004741670 */
[----:B------:R-:W-:Y:S02]  /*5be0*/  @!P3 IMAD.MOV.U32 R59, RZ, RZ, R21 ;  /* 0x000000ffff3bb224 */ /* 0x000fe400078e0015 */
[----:B------:R-:W-:Y:S02]  /*5bf0*/  @!P3 IMAD R13, R5, 0x180, RZ ;  /* 0x00000180050db824 */ /* 0x000fe400078e02ff */
[----:B------:R-:W-:-:S04]  /*5c00*/  @!P3 IMAD.WIDE.U32 R58, R4, 0x180, R58 ;  /* 0x00000180043ab825 */ /* 0x000fc800078e003a */
[----:B------:R-:W-:Y:S01]  /*5c10*/  @!P3 IMAD.IADD R59, R59, 0x1, R13 ;  /* 0x000000013b3bb824 */ /* 0x000fe200078e020d */
[----:B---3--:R-:W-:-:S05]  /*5c20*/  @!P3 PRMT R11, R161, 0x8880, RZ ;  /* 0x00008880a10bb816 */ /* 0x008fca00000000ff */
[----:B------:R-:W-:-:S04]  /*5c30*/  @!P3 IMAD R162, R11, R154, RZ ;  /* 0x0000009a0ba2b224 */ /* 0x000fc800078e02ff */
[----:B------:R-:W-:-:S05]  /*5c40*/  @!P3 IMAD R13, R24, R153, R162 ;  /* 0x00000099180db224 */ /* 0x000fca00078e02a2 */
[----:B------:R3:W-:Y:S04]  /*5c50*/  @!P3 STG.E.U8 desc[UR36][R58.64], R13 ;  /* 0x0000000d3a00b986 */ /* 0x0007e8000c101124 */
[----:B------:R-:W4:Y:S01]  /*5c60*/  @!P2 LDG.E.U8 R161, desc[UR36][R6.64+0x1] ;  /* 0x0000012406a1a981 */ /* 0x000f22000c1e1100 */
[----:B------:R-:W-:Y:S01]  /*5c70*/  ISETP.GE.AND P1, PT, R3, 0x189, PT ;  /* 0x000001890300780c */ /* 0x000fe20003f26270 */
[----:B------:R-:W-:-:S03]  /*5c80*/  IMAD.WIDE.U32 R10, R163, R10, R22 ;  /* 0x0000000aa30a7225 */ /* 0x000fc600078e0016 */
[----:B------:R-:W-:Y:S01]  /*5c90*/  ISETP.LT.OR P3, PT, R0, 0x1, !P1 ;  /* 0x000000010000780c */ /* 0x000fe20004f61670 */
[----:B--2---:R-:W-:Y:S01]  /*5ca0*/  @!P2 IMAD R57, R5, 0x180, RZ ;  /* 0x000001800539a824 */ /* 0x004fe200078e02ff */
[----:B------:R-:W-:Y:S01]  /*5cb0*/  IADD3 R8, P4, P5, R12, R8, R10 ;  /* 0x000000080c087210 */ /* 0x000fe20007d9e00a */
[----:B------:R-:W-:-:S04]  /*5cc0*/  @!P2 IMAD.WIDE.U32 R22, R4, 0x180, R20 ;  /* 0x000001800416a825 */ /* 0x000fc800078e0014 */
[----:B------:R-:W-:Y:S02]  /*5cd0*/  IMAD.IADD R14, R61, 0x1, R11 ;  /* 0x000000013d0e7824 */ /* 0x000fe400078e020b */
[----:B------:R-:W-:-:S03]  /*5ce0*/  @!P2 IMAD.IADD R23, R23, 0x1, R57 ;  /* 0x000000011717a824 */ /* 0x000fc600078e0239 */
[----:B------:R-:W-:Y:S02]  /*5cf0*/  IADD3.X R9, R15, R9, R14, P4, P5 ;  /* 0x000000090f097210 */ /* 0x000fe400027ea40e */
[----:B----4-:R-:W-:-:S05]  /*5d00*/  @!P2 PRMT R3, R161, 0x8880, RZ ;  /* 0x00008880a103a816 */ /* 0x010fca00000000ff */
[----:B------:R-:W-:-:S04]  /*5d10*/  @!P2 IMAD R162, R3, R154, RZ ;  /* 0x0000009a03a2a224 */ /* 0x000fc800078e02ff */
[----:B------:R-:W-:-:S05]  /*5d20*/  @!P2 IMAD R25, R25, R153, R162 ;  /* 0x000000991919a224 */ /* 0x000fca00078e02a2 */
[----:B------:R2:W-:Y:S04]  /*5d30*/  @!P2 STG.E.U8 desc[UR36][R22.64+0x1], R25 ;  /* 0x000001191600a986 */ /* 0x0005e8000c101124 */
[----:B------:R-:W4:Y:S01]  /*5d40*/  @!P3 LDG.E.U8 R161, desc[UR36][R8.64] ;  /* 0x0000002408a1b981 */ /* 0x000f22000c1e1100 */
[----:B------:R-:W-:Y:S01]  /*5d50*/  @!P3 IMAD.MOV.U32 R10, RZ, RZ, R120 ;  /* 0x000000ffff0ab224 */ /* 0x000fe200078e0078 */
[----:B------:R-:W-:Y:S01]  /*5d60*/  ISETP.LT.OR P4, PT, R0, 0x2, !P1 ;  /* 0x000000020000780c */ /* 0x000fe20004f81670 */
[----:B------:R-:W-:Y:S02]  /*5d70*/  @!P3 IMAD.MOV.U32 R11, RZ, RZ, R121 ;  /* 0x000000ffff0bb224 */ /* 0x000fe400078e0079 */
[----:B---3--:R-:W-:Y:S02]  /*5d80*/  @!P3 IMAD R13, R5, 0x180, RZ ;  /* 0x00000180050db824 */ /* 0x008fe400078e02ff */
[----:B------:R-:W-:-:S05]  /*5d90*/  @!P3 IMAD.WIDE.U32 R10, R4, 0x180, R10 ;  /* 0x00000180040ab825 */ /* 0x000fca00078e000a */
[----:B------:R-:W-:Y:S02]  /*5da0*/  @!P3 IADD3 R11, R13, R11, RZ ;  /* 0x0000000b0d0bb210 */ /* 0x000fe40007ffe0ff */
[----:B----4-:R-:W-:-:S05]  /*5db0*/  @!P3 PRMT R3, R161, 0x8880, RZ ;  /* 0x00008880a103b816 */ /* 0x010fca00000000ff */
[----:B------:R-:W-:-:S04]  /*5dc0*/  @!P3 IMAD R162, R3, R154, RZ ;  /* 0x0000009a03a2b224 */ /* 0x000fc800078e02ff */
[----:B------:R-:W-:-:S05]  /*5dd0*/  @!P3 IMAD R3, R26, R153, R162 ;  /* 0x000000991a03b224 */ /* 0x000fca00078e02a2 */
[----:B------:R2:W-:Y:S04]  /*5de0*/  @!P3 STG.E.U8 desc[UR36][R10.64], R3 ;  /* 0x000000030a00b986 */ /* 0x0005e8000c101124 */
[----:B------:R-:W3:Y:S01]  /*5df0*/  @!P4 LDG.E.U8 R161, desc[UR36][R8.64+0x1] ;  /* 0x0000012408a1c981 */ /* 0x000ee2000c1e1100 */
[----:B------:R-:W-:Y:S01]  /*5e00*/  BSSY B1, `(.L_x_100) ;  /* 0x000000c000017945 */ /* 0x000fe20003800000 */
[----:B------:R-:W-:Y:S02]  /*5e10*/  ISETP.LT.OR P2, PT, R0, 0x9, !P0 ;  /* 0x000000090000780c */ /* 0x000fe40004741670 */
[----:B---3--:R-:W-:-:S05]  /*5e20*/  @!P4 PRMT R13, R161, 0x8880, RZ ;  /* 0x00008880a10dc816 */ /* 0x008fca00000000ff */
[----:B------:R-:W-:Y:S01]  /*5e30*/  @!P4 IMAD R162, R13, R154, RZ ;  /* 0x0000009a0da2c224 */ /* 0x000fe200078e02ff */
[----:B--2---:R-:W-:Y:S06]  /*5e40*/  @P4 BRA `(.L_x_101) ;  /* 0x00000000001c4947 */ /* 0x004fec0003800000 */
[----:B------:R-:W-:Y:S01]  /*5e50*/  IADD3 R10, P3, P4, R159, 0x1, R20 ;  /* 0x000000019f0a7810 */ /* 0x000fe20007c7e014 */
[----:B------:R-:W-:Y:S02]  /*5e60*/  IMAD R3, R5, 0x180, RZ ;  /* 0x0000018005037824 */ /* 0x000fe400078e02ff */
[----:B------:R-:W-:Y:S01]  /*5e70*/  IMAD R27, R27, R153, R162 ;  /* 0x000000991b1b7224 */ /* 0x000fe200078e02a2 */
[----:B------:R-:W-:-:S03]  /*5e80*/  IADD3.X R11, R156, RZ, R21, P3, P4 ;  /* 0x000000ff9c0b7210 */ /* 0x000fc60001fe8415 */
[----:B------:R-:W-:-:S04]  /*5e90*/  IMAD.WIDE.U32 R10, R4, 0x180, R10 ;  /* 0x00000180040a7825 */ /* 0x000fc800078e000a */
[----:B------:R-:W-:-:S05]  /*5ea0*/  IMAD.IADD R11, R3, 0x1, R11 ;  /* 0x00000001030b7824 */ /* 0x000fca00078e020b */
[----:B------:R2:W-:Y:S02]  /*5eb0*/  STG.E.U8 desc[UR36][R10.64], R27 ;  /* 0x0000001b0a007986 */ /* 0x0005e4000c101124 */
.L_x_101:
[----:B------:R-:W-:Y:S05]  /*5ec0*/  BSYNC B1 ;  /* 0x0000000000017941 */ /* 0x000fea0003800000 */
.L_x_100:
[----:B------:R-:W3:Y:S01]  /*5ed0*/  @!P2 LDG.E.U8 R161, desc[UR36][R6.64+0x8] ;  /* 0x0000082406a1a981 */ /* 0x000ee2000c1e1100 */
[----:B--2---:R-:W-:Y:S01]  /*5ee0*/  @!P2 IMAD.MOV.U32 R10, RZ, RZ, R20 ;  /* 0x000000ffff0aa224 */ /* 0x004fe200078e0014 */
        /* <DEDUP_REMOVED lines=9> */
[----:B------:R-:W3:Y:S01]  /*5f80*/  @!P3 LDG.E.U8 R161, desc[UR36][R6.64+0x9] ;  /* 0x0000092406a1b981 */ /* 0x000ee2000c1e1100 */
[----:B------:R-:W-:Y:S01]  /*5f90*/  ISETP.LT.OR P4, PT, R0, 0x9, !P1 ;  /* 0x000000090000780c */ /* 0x000fe20004f81670 */
[----:B------:R-:W-:Y:S02]  /*5fa0*/  @!P3 IMAD R23, R5, 0x180, RZ ;  /* 0x000001800517b824 */ /* 0x000fe400078e02ff */
[----:B--2---:R-:W-:Y:S02]  /*5fb0*/  @!P3 IMAD.MOV.U32 R10, RZ, RZ, R20 ;  /* 0x000000ffff0ab224 */ /* 0x004fe400078e0014 */
[----:B------:R-:W-:-:S02]  /*5fc0*/  @!P3 IMAD.MOV.U32 R11, RZ, RZ, R21 ;  /* 0x000000ffff0bb224 */ /* 0x000fc400078e0015 */
[----:B------:R-:W-:-:S04]  /*5fd0*/  @!P3 IMAD.WIDE.U32 R12, R4, 0x180, R10 ;  /* 0x00000180040cb825 */ /* 0x000fc800078e000a */
[----:B------:R-:W-:Y:S01]  /*5fe0*/  @!P3 IMAD.IADD R13, R13, 0x1, R23 ;  /* 0x000000010d0db824 */ /* 0x000fe200078e0217 */
[----:B---3--:R-:W-:-:S05]  /*5ff0*/  @!P3 PRMT R15, R161, 0x8880, RZ ;  /* 0x00008880a10fb816 */ /* 0x008fca00000000ff */
        /* <DEDUP_REMOVED lines=10> */
[----:B------:R-:W-:-:S03]  /*60a0*/  IMAD R3, R5, 0x180, RZ ;  /* 0x0000018005037824 */ /* 0x000fc600078e02ff */
[----:B------:R-:W-:-:S03]  /*60b0*/  IADD3.X R11, R156, RZ, R21, P3, P4 ;  /* 0x000000ff9c0b7210 */ /* 0x000fc60001fe8415 */
[----:B------:R-:W-:-:S05]  /*60c0*/  IMAD.WIDE.U32 R10, R4, 0x180, R10 ;  /* 0x00000180040a7825 */ /* 0x000fca00078e000a */
[----:B------:R-:W-:Y:S01]  /*60d0*/  IADD3 R11, R3, R11, RZ ;  /* 0x0000000b030b7210 */ /* 0x000fe20007ffe0ff */
[----:B------:R-:W-:-:S05]  /*60e0*/  IMAD R3, R30, R153, R162 ;  /* 0x000000991e037224 */ /* 0x000fca00078e02a2 */
[----:B------:R2:W-:Y:S02]  /*60f0*/  STG.E.U8 desc[UR36][R10.64], R3 ;  /* 0x000000030a007986 */ /* 0x0005e4000c101124 */
.L_x_103:
[----:B------:R-:W-:Y:S05]  /*6100*/  BSYNC B1 ;  /* 0x0000000000017941 */ /* 0x000fea0003800000 */
.L_x_102:
[----:B------:R-:W3:Y:S01]  /*6110*/  @!P2 LDG.E.U8 R161, desc[UR36][R8.64+0x9] ;  /* 0x0000092408a1a981 */ /* 0x000ee2000c1e1100 */
[----:B--2---:R-:W-:Y:S01]  /*6120*/  @!P2 IADD3 R10, P3, P4, R159, 0x9, R20 ;  /* 0x000000099f0aa810 */ /* 0x004fe20007c7e014 */
[----:B------:R-:W-:-:S03]  /*6130*/  @!P2 IMAD R13, R5, 0x180, RZ ;  /* 0x00000180050da824 */ /* 0x000fc600078e02ff */
[----:B------:R-:W-:Y:S02]  /*6140*/  @!P2 IADD3.X R11, R156, RZ, R21, P3, P4 ;  /* 0x000000ff9c0ba210 */ /* 0x000fe40001fe8415 */
[----:B------:R-:W-:Y:S01]  /*6150*/  ISETP.LT.OR P3, PT, R0, 0x11, !P0 ;  /* 0x000000110000780c */ /* 0x000fe20004761670 */
        /* <DEDUP_REMOVED lines=28> */
[----:B------:R-:W2:Y:S01]  /*6320*/  @!P3 LDG.E.U8 R161, desc[UR36][R8.64+0x10] ;  /* 0x0000102408a1b981 */ /* 0x000ea2000c1e1100 */
[----:B------:R-:W-:Y:S01]  /*6330*/  BSSY B1, `(.L_x_104) ;  /* 0x000000c000017945 */ /* 0x000fe20003800000 */
[----:B------:R-:W-:Y:S02]  /*6340*/  ISETP.LT.OR P2, PT, R0, 0x12, !P1 ;  /* 0x000000120000780c */ /* 0x000fe40004f41670 */
[----:B--2---:R-:W-:-:S05]  /*6350*/  @!P3 PRMT R3, R161, 0x8880, RZ ;  /* 0x00008880a103b816 */ /* 0x004fca00000000ff */
[----:B------:R-:W-:Y:S01]  /*6360*/  @!P3 IMAD R162, R3, R154, RZ ;  /* 0x0000009a03a2b224 */ /* 0x000fe200078e02ff */
[----:B---3--:R-:W-:Y:S06]  /*6370*/  @P3 BRA `(.L_x_105) ;  /* 0x00000000001c3947 */ /* 0x008fec0003800000 */
[----:B------:R-:W-:Y:S01]  /*6380*/  IADD3 R10, P3, P4, R159, 0x10, R20 ;  /* 0x000000109f0a7810 */ /* 0x000fe20007c7e014 */
[----:B------:R-:W-:-:S03]  /*6390*/  IMAD R3, R5, 0x180, RZ ;  /* 0x0000018005037824 */ /* 0x000fc600078e02ff */
[----:B------:R-:W-:-:S03]  /*63a0*/  IADD3.X R11, R156, RZ, R21, P3, P4 ;  /* 0x000000ff9c0b7210 */ /* 0x000fc60001fe8415 */
[----:B------:R-:W-:-:S05]  /*63b0*/  IMAD.WIDE.U32 R10, R4, 0x180, R10 ;  /* 0x00000180040a7825 */ /* 0x000fca00078e000a */
[----:B------:R-:W-:Y:S01]  /*63c0*/  IADD3 R11, R3, R11, RZ ;  /* 0x0000000b030b7210 */ /* 0x000fe20007ffe0ff */
[----:B------:R-:W-:-:S05]  /*63d0*/  IMAD R3, R34, R153, R162 ;  /* 0x0000009922037224 */ /* 0x000fca00078e02a2 */
[----:B------:R2:W-:Y:S02]  /*63e0*/  STG.E.U8 desc[UR36][R10.64], R3 ;  /* 0x000000030a007986 */ /* 0x0005e4000c101124 */
.L_x_105:
[----:B------:R-:W-:Y:S05]  /*63f0*/  BSYNC B1 ;  /* 0x0000000000017941 */ /* 0x000fea0003800000 */
.L_x_104:
        /* <DEDUP_REMOVED lines=27> */
[----:B------:R-:W-:-:S05]  /*65b0*/  @!P2 IMAD.WIDE.U32 R10, R4, 0x180, R10 ;  /* 0x00000180040aa825 */ /* 0x000fca00078e000a */
[----:B------:R-:W-:Y:S02]  /*65c0*/  @!P2 IADD3 R11, R11, R23, RZ ;  /* 0x000000170b0ba210 */ /* 0x000fe40007ffe0ff */
        /* <DEDUP_REMOVED lines=13> */
[----:B------:R-:W-:-:S04]  /*66a0*/  IMAD.WIDE.U32 R10, R4, 0x180, R10 ;  /* 0x00000180040a7825 */ /* 0x000fc800078e000a */
[----:B------:R-:W-:Y:S02]  /*66b0*/  IMAD.IADD R11, R3, 0x1, R11 ;  /* 0x00000001030b7824 */ /* 0x000fe400078e020b */
[----:B------:R-:W-:-:S05]  /*66c0*/  IMAD R3, R38, R153, R162 ;  /* 0x0000009926037224 */ /* 0x000fca00078e02a2 */
[----:B------:R2:W-:Y:S02]  /*66d0*/  STG.E.U8 desc[UR36][R10.64], R3 ;  /* 0x000000030a007986 */ /* 0x0005e4000c101124 */
.L_x_107:
[----:B------:R-:W-:Y:S05]  /*66e0*/  BSYNC B1 ;  /* 0x0000000000017941 */ /* 0x000fea0003800000 */
.L_x_106:
        /* <DEDUP_REMOVED lines=23> */
[----:B------:R-:W-:Y:S01]  /*6860*/  @!P2 MOV R11, R21 ;  /* 0x00000015000ba202 */ /* 0x000fe20000000f00 */
[----:B------:R-:W-:Y:S01]  /*6870*/  @!P2 IMAD.MOV.U32 R10, RZ, RZ, R20 ;  /* 0x000000ffff0aa224 */ /* 0x000fe200078e0014 */
[----:B------:R-:W-:Y:S01]  /*6880*/  ISETP.LT.OR P3, PT, R0, 0x21, !P1 ;  /* 0x000000210000780c */ /* 0x000fe20004f61670 */
        /* <DEDUP_REMOVED lines=20> */
.L_x_109:
[----:B------:R-:W-:Y:S05]  /*69d0*/  BSYNC B1 ;  /* 0x0000000000017941 */ /* 0x000fea0003800000 */
.L_x_108:
        /* <DEDUP_REMOVED lines=46> */
.L_x_111:
[----:B------:R-:W-:Y:S05]  /*6cc0*/  BSYNC B1 ;  /* 0x0000000000017941 */ /* 0x000fea0003800000 */
.L_x_110:
        /* <DEDUP_REMOVED lines=16> */
[----:B------:R-:W-:-:S05]  /*6dd0*/  @!P3 IMAD.WIDE.U32 R12, R4, 0x180, R10 ;  /* 0x00000180040cb825 */ /* 0x000fca00078e000a */
[----:B------:R-:W-:Y:S02]  /*6de0*/  @!P3 IADD3 R13, R13, R15, RZ ;  /* 0x0000000f0d0db210 */ /* 0x000fe40007ffe0ff */
        /* <DEDUP_REMOVED lines=28> */
.L_x_113:
[----:B------:R-:W-:Y:S05]  /*6fb0*/  BSYNC B1 ;  /* 0x0000000000017941 */ /* 0x000fea0003800000 */
.L_x_112:
        /* <DEDUP_REMOVED lines=13> */
[----:B------:R-:W-:Y:S01]  /*7090*/  @!P3 IMAD R15, R5, 0x180, RZ ;  /* 0x00000180050fb824 */ /* 0x000fe200078e02ff */
[----:B--2---:R-:W-:Y:S01]  /*70a0*/  @!P3 MOV R11, R21 ;  /* 0x00000015000bb202 */ /* 0x004fe20000000f00 */
[----:B------:R-:W-:-:S04]  /*70b0*/  @!P3 IMAD.MOV.U32 R10, RZ, RZ, R20 ;  /* 0x000000ffff0ab224 */ /* 0x000fc800078e0014 */
[----:B------:R-:W-:-:S04]  /*70c0*/  @!P3 IMAD.WIDE.U32 R12, R4, 0x180, R10 ;  /* 0x00000180040cb825 */ /* 0x000fc800078e000a */
[----:B------:R-:W-:Y:S01]  /*70d0*/  @!P3 IMAD.IADD R13, R13, 0x1, R15 ;  /* 0x000000010d0db824 */ /* 0x000fe200078e020f */
[----:B---3--:R-:W-:-:S05]  /*70e0*/  @!P3 PRMT R3, R161, 0x8880, RZ ;  /* 0x00008880a103b816 */ /* 0x008fca00000000ff */
[----:B------:R-:W-:-:S04]  /*70f0*/  @!P3 IMAD R162, R3, R154, RZ ;  /* 0x0000009a03a2b224 */ /* 0x000fc800078e02ff */
[----:B------:R-:W-:-:S05]  /*7100*/  @!P3 IMAD R3, R52, R153, R162 ;  /* 0x000000993403b224 */ /* 0x000fca00078e02a2 */
[----:B------:R2:W-:Y:S04]  /*7110*/  @!P3 STG.E.U8 desc[UR36][R12.64+0x38], R3 ;  /* 0x000038030c00b986 */ /* 0x0005e8000c101124 */
[----:B------:R3:W4:Y:S01]  /*7120*/  @!P0 LDG.E.U8 R161, desc[UR36][R6.64+0x39] ;  /* 0x0000392406a18981 */ /* 0x000722000c1e1100 */
[----:B------:R-:W-:Y:S01]  /*7130*/  ISETP.LT.OR P2, PT, R0, 0x39, !P1 ;  /* 0x000000390000780c */ /* 0x000fe20004f41670 */
[----:B------:R-:W-:Y:S02]  /*7140*/  @!P0 IMAD R23, R5, 0x180, RZ ;  /* 0x0000018005178824 */ /* 0x000fe400078e02ff */
[----:B---3--:R-:W-:Y:S02]  /*7150*/  @!P0 IMAD.MOV.U32 R6, RZ, RZ, R20 ;  /* 0x000000ffff068224 */ /* 0x008fe400078e0014 */
[----:B------:R-:W-:-:S02]  /*7160*/  @!P0 IMAD.MOV.U32 R7, RZ, RZ, R21 ;  /* 0x000000ffff078224 */ /* 0x000fc400078e0015 */
[----:B------:R-:W-:-:S04]  /*7170*/  @!P0 IMAD.WIDE.U32 R10, R4, 0x180, R6 ;  /* 0x00000180040a8825 */ /* 0x000fc800078e0006 */
[----:B------:R-:W-:Y:S01]  /*7180*/  @!P0 IMAD.IADD R11, R11, 0x1, R23 ;  /* 0x000000010b0b8824 */ /* 0x000fe200078e0217 */
[----:B----4-:R-:W-:-:S05]  /*7190*/  @!P0 PRMT R15, R161, 0x8880, RZ ;  /* 0x00008880a10f8816 */ /* 0x010fca00000000ff */
        /* <DEDUP_REMOVED lines=16> */
.L_x_115:
[----:B------:R-:W-:Y:S05]  /*72a0*/  BSYNC B1 ;  /* 0x0000000000017941 */ /* 0x000fea0003800000 */
.L_x_114:
[----:B------:R-:W-:Y:S04]  /*72b0*/  BSSY B1, `(.L_x_116) ;  /* 0x0000005000017945 */ /* 0x000fe80003800000 */
[----:B------:R-:W-:Y:S05]  /*72c0*/  @P1 BRA `(.L_x_117) ;  /* 0x00000000000c1947 */ /* 0x000fea0003800000 */
[----:B------:R-:W2:Y:S02]  /*72d0*/  LDG.E.U8 R161, desc[UR36][R8.64+0x39] ;  /* 0x0000392408a17981 */ /* 0x000ea4000c1e1100 */
[----:B--2---:R-:W-:-:S05]  /*72e0*/  PRMT R3, R161, 0x8880, RZ ;  /* 0x00008880a1037816 */ /* 0x004fca00000000ff */
[----:B------:R-:W-:-:S07]  /*72f0*/  IMAD R162, R3, R154, RZ ;  /* 0x0000009a03a27224 */ /* 0x000fce00078e02ff */
.L_x_117:
[----:B------:R-:W-:Y:S05]  /*7300*/  BSYNC B1 ;  /* 0x0000000000017941 */ /* 0x000fea0003800000 */
.L_x_116:
[----:B------:R-:W-:Y:S01]  /*7310*/  IMAD R55, R55, R153, R162 ;  /* 0x0000009937377224 */ /* 0x000fe200078e02a2 */
[----:B------:R-:W-:Y:S06]  /*7320*/  @P1 BRA `(.L_x_118) ;  /* 0x0000002400d81947 */ /* 0x000fec0003800000 */
[----:B--2---:R-:W-:Y:S01]  /*7330*/  IADD3 R6, P0, P1, R159, 0x39, R20 ;  /* 0x000000399f067810 */ /* 0x004fe2000791e014 */
[----:B------:R-:W-:-:S03]  /*7340*/  IMAD R3, R5, 0x180, RZ ;  /* 0x0000018005037824 */ /* 0x000fc600078e02ff */
[----:B------:R-:W-:-:S03]  /*7350*/  IADD3.X R7, R156, RZ, R21, P0, P1 ;  /* 0x000000ff9c077210 */ /* 0x000fc600007e2415 */
[----:B------:R-:W-:-:S04]  /*7360*/  IMAD.WIDE.U32 R4, R4, 0x180, R6 ;  /* 0x0000018004047825 */ /* 0x000fc800078e0006 */
[----:B------:R-:W-:-:S05]  /*7370*/  IMAD.IADD R5, R3, 0x1, R5 ;  /* 0x0000000103057824 */ /* 0x000fca00078e0205 */
[----:B------:R3:W-:Y:S01]  /*7380*/  STG.E.U8 desc[UR36][R4.64], R55 ;  /* 0x0000003704007986 */ /* 0x0007e2000c101124 */
[----:B------:R-:W-:Y:S05]  /*7390*/  BRA `(.L_x_118) ;  /* 0x0000002400bc7947 */ /* 0x000fea0003800000 */
.L_x_29:
[C---:B------:R-:W-:Y:S01]  /*73a0*/  ISETP.GE.AND P4, PT, R3.reuse, 0x1, PT ;  /* 0x000000010300780c */ /* 0x040fe20003f86270 */
[----:B------:R-:W-:Y:S01]  /*73b0*/  ULDC.64 UR4, c[0x0][0x5c0] ;  /* 0x0001700000047ab9 */ /* 0x000fe20000000a00 */
[----:B------:R-:W-:Y:S02]  /*73c0*/  ISETP.GE.AND P2, PT, R3, 0x9, PT ;  /* 0x000000090300780c */ /* 0x000fe40003f46270 */
[C---:B------:R-:W-:Y:S02]  /*73d0*/  ISETP.LT.OR P1, PT, R0.reuse, 0x1, !P4 ;  /* 0x000000010000780c */ /* 0x040fe40006721670 */
[----:B------:R-:W-:Y:S02]  /*73e0*/  ISETP.LT.OR P3, PT, R0, 0x2, !P4 ;  /* 0x000000020000780c */ /* 0x000fe40006761670 */
[----:B------:R-:W-:Y:S02]  /*73f0*/  IADD3 R6, P0, R166, UR4, RZ ;  /* 0x00000004a6067c10 */ /* 0x000fe4000ff1e0ff */
[----:B------:R-:W-:-:S02]  /*7400*/  ISETP.LT.OR P5, PT, R0, 0x2, !P2 ;  /* 0x000000020000780c */ /* 0x000fc400057a1670 */
[----:B------:R-:W-:Y:S02]  /*7410*/  IADD3.X R7, R168, UR5, RZ, P0, !PT ;  /* 0x00000005a8077c10 */ /* 0x000fe400087fe4ff */
[----:B------:R-:W-:-:S03]  /*7420*/  ISETP.LT.OR P0, PT, R0, 0x1, !P2 ;  /* 0x000000010000780c */ /* 0x000fc60005701670 */
[-C--:B------:R-:W-:Y:S02]  /*7430*/  @!P1 IMAD R11, R120, R153.reuse, RZ ;  /* 0x00000099780b9224 */ /* 0x080fe400078e02ff */
[----:B------:R-:W-:-:S03]  /*7440*/  @!P3 IMAD R121, R121, R153, RZ ;  /* 0x000000997979b224 */ /* 0x000fc600078e02ff */
[----:B------:R0:W-:Y:S01]  /*7450*/  @!P1 STG.E.U8 desc[UR36][R6.64], R11 ;  /* 0x0000000b06009986 */ /* 0x0001e2000c101124 */
[----:B------:R-:W-:Y:S01]  /*7460*/  IADD3 R8, P1, R6, R159, RZ ;  /* 0x0000009f06087210 */ /* 0x000fe20007f3e0ff */
[-C--:B------:R-:W-:Y:S02]  /*7470*/  @!P5 IMAD R123, R123, R153.reuse, RZ ;  /* 0x000000997b7bd224 */ /* 0x080fe400078e02ff */
[----:B------:R-:W-:Y:S01]  /*7480*/  @!P3 STG.E.U8 desc[UR36][R6.64+0x1], R121 ;  /* 0x000001790600b986 */ /* 0x000fe2000c101124 */
[----:B------:R-:W-:Y:S01]  /*7490*/  ISETP.LT.OR P3, PT, R0, 0x9, !P4 ;  /* 0x000000090000780c */ /* 0x000fe20006761670 */
[----:B------:R-:W-:Y:S01]  /*74a0*/  @!P0 IMAD R13, R122, R153, RZ ;  /* 0x000000997a0d8224 */ /* 0x000fe200078e02ff */
[----:B------:R-:W-:Y:S02]  /*74b0*/  IADD3.X R9, R7, R156, RZ, P1, !PT ;  /* 0x0000009c07097210 */ /* 0x000fe40000ffe4ff */
[----:B------:R-:W-:-:S03]  /*74c0*/  ISETP.LT.OR P1, PT, R0, 0xa, !P4 ;  /* 0x0000000a0000780c */ /* 0x000fc60006721670 */
[----:B------:R-:W-:Y:S01]  /*74d0*/  @!P0 STG.E.U8 desc[UR36][R8.64], R13 ;  /* 0x0000000d08008986 */ /* 0x000fe2000c101124 */
[----:B------:R-:W-:-:S03]  /*74e0*/  ISETP.LT.OR P0, PT, R0, 0x9, !P2 ;  /* 0x000000090000780c */ /* 0x000fc60005701670 */
[----:B------:R-:W-:Y:S01]  /*74f0*/  @!P5 STG.E.U8 desc[UR36][R8.64+0x1], R123 ;  /* 0x0000017b0800d986 */ /* 0x000fe2000c101124 */
[----:B------:R-:W-:Y:S01]  /*7500*/  ISETP.LT.OR P5, PT, R0, 0xa, !P2 ;  /* 0x0000000a0000780c */ /* 0x000fe200057a1670 */
[----:B0-----:R-:W-:-:S04]  /*7510*/  @!P3 IMAD R11, R124, R153, RZ ;  /* 0x000000997c0bb224 */ /* 0x001fc800078e02ff */
[-C--:B------:R-:W-:Y:S01]  /*7520*/  @!P1 IMAD R125, R125, R153.reuse, RZ ;  /* 0x000000997d7d9224 */ /* 0x080fe200078e02ff */
[----:B------:R0:W-:Y:S01]  /*7530*/  @!P3 STG.E.U8 desc[UR36][R6.64+0x8], R11 ;  /* 0x0000080b0600b986 */ /* 0x0001e2000c101124 */
[----:B------:R-:W-:Y:S02]  /*7540*/  ISETP.LT.OR P3, PT, R0, 0x11, !P4 ;  /* 0x000000110000780c */ /* 0x000fe40006761670 */
[-C--:B------:R-:W-:Y:S01]  /*7550*/  @!P0 IMAD R15, R126, R153.reuse, RZ ;  /* 0x000000997e0f8224 */ /* 0x080fe200078e02ff */
[----:B------:R-:W-:Y:S01]  /*7560*/  @!P1 STG.E.U8 desc[UR36][R6.64+0x9], R125 ;  /* 0x0000097d06009986 */ /* 0x000fe2000c101124 */
[C---:B------:R-:W-:Y:S02]  /*7570*/  ISETP.LT.OR P1, PT, R0.reuse, 0x12, !P4 ;  /* 0x000000120000780c */ /* 0x040fe40006721670 */
[----:B------:R-:W-:Y:S01]  /*7580*/  @!P5 IMAD R127, R127, R153, RZ ;  /* 0x000000997f7fd224 */ /* 0x000fe200078e02ff */
        /* <DEDUP_REMOVED lines=48> */
[----:B------:R1:W-:Y:S01]  /*7890*/  @!P0 STG.E.U8 desc[UR36][R8.64+0x28], R15 ;  /* 0x0000280f08008986 */ /* 0x0003e2000c101124 */
[----:B------:R-:W-:-:S03]  /*78a0*/  ISETP.LT.OR P0, PT, R0, 0x31, !P2 ;  /* 0x000000310000780c */ /* 0x000fc60005701670 */
[----:B------:R-:W-:Y:S01]  /*78b0*/  @!P5 STG.E.U8 desc[UR36][R8.64+0x29], R143 ;  /* 0x0000298f0800d986 */ /* 0x000fe2000c101124 */
[----:B------:R-:W-:Y:S01]  /*78c0*/  ISETP.LT.OR P5, PT, R0, 0x32, !P2 ;  /* 0x000000320000780c */ /* 0x000fe200057a1670 */
[----:B0-----:R-:W-:-:S04]  /*78d0*/  @!P3 IMAD R11, R144, R153, RZ ;  /* 0x00000099900bb224 */ /* 0x001fc800078e02ff */
[-C--:B------:R-:W-:Y:S01]  /*78e0*/  @!P1 IMAD R145, R145, R153.reuse, RZ ;  /* 0x0000009991919224 */ /* 0x080fe200078e02ff */
[----:B------:R-:W-:Y:S01]  /*78f0*/  @!P3 STG.E.U8 desc[UR36][R6.64+0x30], R11 ;  /* 0x0000300b0600b986 */ /* 0x000fe2000c101124 */
[----:B------:R-:W-:Y:S02]  /*7900*/  ISETP.LT.OR P3, PT, R0, 0x39, !P4 ;  /* 0x000000390000780c */ /* 0x000fe40006761670 */
[-C--:B------:R-:W-:Y:S01]  /*7910*/  @!P0 IMAD R13, R146, R153.reuse, RZ ;  /* 0x00000099920d8224 */ /* 0x080fe200078e02ff */
[----:B------:R-:W-:Y:S01]  /*7920*/  @!P1 STG.E.U8 desc[UR36][R6.64+0x31], R145 ;  /* 0x0000319106009986 */ /* 0x000fe2000c101124 */
[C---:B------:R-:W-:Y:S02]  /*7930*/  ISETP.LT.OR P4, PT, R0.reuse, 0x3a, !P4 ;  /* 0x0000003a0000780c */ /* 0x040fe40006781670 */
[----:B------:R-:W-:Y:S01]  /*7940*/  @!P5 IMAD R147, R147, R153, RZ ;  /* 0x000000999393d224 */ /* 0x000fe200078e02ff */
[----:B------:R-:W-:Y:S01]  /*7950*/  ISETP.LT.OR P1, PT, R0, 0x39, !P2 ;  /* 0x000000390000780c */ /* 0x000fe20005721670 */
[----:B------:R0:W-:Y:S01]  /*7960*/  @!P0 STG.E.U8 desc[UR36][R8.64+0x30], R13 ;  /* 0x0000300d08008986 */ /* 0x0001e2000c101124 */
[----:B------:R-:W-:-:S02]  /*7970*/  ISETP.GE.AND P0, PT, R3, 0x81, PT ;  /* 0x000000810300780c */ /* 0x000fc40003f06270 */
[C---:B------:R-:W-:Y:S01]  /*7980*/  ISETP.LT.OR P2, PT, R0.reuse, 0x3a, !P2 ;  /* 0x0000003a0000780c */ /* 0x040fe20005741670 */
[----:B------:R-:W-:Y:S01]  /*7990*/  @!P5 STG.E.U8 desc[UR36][R8.64+0x31], R147 ;  /* 0x000031930800d986 */ /* 0x000fe2000c101124 */
[----:B------:R-:W-:Y:S01]  /*79a0*/  ISETP.LT.OR P5, PT, R0, 0x1, !P0 ;  /* 0x000000010000780c */ /* 0x000fe200047a1670 */
[----:B-1----:R-:W-:-:S03]  /*79b0*/  @!P3 IMAD R15, R148, R153, RZ ;  /* 0x00000099940fb224 */ /* 0x002fc600078e02ff */
[-C--:B------:R-:W-:Y:S02]  /*79c0*/  @!P4 IMAD R149, R149, R153.reuse, RZ ;  /* 0x000000999595c224 */ /* 0x080fe400078e02ff */
[----:B------:R-:W-:Y:S01]  /*79d0*/  @!P3 STG.E.U8 desc[UR36][R6.64+0x38], R15 ;  /* 0x0000380f0600b986 */ /* 0x000fe2000c101124 */
[----:B------:R-:W-:Y:S01]  /*79e0*/  ISETP.LT.OR P3, PT, R0, 0x2, !P0 ;  /* 0x000000020000780c */ /* 0x000fe20004761670 */
[-C--:B0-----:R-:W-:Y:S02]  /*79f0*/  @!P1 IMAD R13, R150, R153.reuse, RZ ;  /* 0x00000099960d9224 */ /* 0x081fe400078e02ff */
[----:B------:R-:W-:Y:S01]  /*7a00*/  @!P4 STG.E.U8 desc[UR36][R6.64+0x39], R149 ;  /* 0x000039950600c986 */ /* 0x000fe2000c101124 */
[-C--:B------:R-:W-:Y:S02]  /*7a10*/  @!P2 IMAD R151, R151, R153.reuse, RZ ;  /* 0x000000999797a224 */ /* 0x080fe400078e02ff */
[----:B------:R-:W-:Y:S01]  /*7a20*/  @!P5 IADD3 R10, P4, R6, R158, RZ ;  /* 0x0000009e060ad210 */ /* 0x000fe20007f9e0ff */
[----:B------:R0:W-:Y:S01]  /*7a30*/  @!P1 STG.E.U8 desc[UR36][R8.64+0x38], R13 ;  /* 0x0000380d08009986 */ /* 0x0001e2000c101124 */
[----:B------:R-:W-:Y:S01]  /*7a40*/  ISETP.GE.AND P1, PT, R3, 0x89, PT ;  /* 0x000000890300780c */ /* 0x000fe20003f26270 */
[----:B------:R-:W-:-:S02]  /*7a50*/  @!P5 IMAD R23, R88, R153, RZ ;  /* 0x000000995817d224 */ /* 0x000fc400078e02ff */
[----:B------:R-:W-:Y:S01]  /*7a60*/  @!P2 STG.E.U8 desc[UR36][R8.64+0x39], R151 ;  /* 0x000039970800a986 */ /* 0x000fe2000c101124 */
[----:B------:R-:W-:Y:S01]  /*7a70*/  ISETP.LT.OR P2, PT, R0, 0x1, !P1 ;  /* 0x000000010000780c */ /* 0x000fe20004f41670 */
[----:B------:R-:W-:Y:S01]  /*7a80*/  @!P5 IMAD.X R11, R7, 0x1, R155, P4 ;  /* 0x00000001070bd824 */ /* 0x000fe200020e069b */
[----:B------:R-:W-:Y:S01]  /*7a90*/  @!P3 IADD3 R20, P4, R6, R158, RZ ;  /* 0x0000009e0614b210 */ /* 0x000fe20007f9e0ff */
[----:B------:R-:W-:-:S03]  /*7aa0*/  @!P3 IMAD R89, R89, R153, RZ ;  /* 0x000000995959b224 */ /* 0x000fc600078e02ff */
[----:B------:R-:W-:Y:S01]  /*7ab0*/  @!P5 STG.E.U8 desc[UR36][R10.64], R23 ;  /* 0x000000170a00d986 */ /* 0x000fe2000c101124 */
[----:B------:R-:W-:Y:S01]  /*7ac0*/  ISETP.LT.OR P5, PT, R0, 0x2, !P1 ;  /* 0x000000020000780c */ /* 0x000fe20004fa1670 */
[----:B------:R-:W-:-:S05]  /*7ad0*/  @!P3 IMAD.X R21, R7, 0x1, R155, P4 ;  /* 0x000000010715b824 */ /* 0x000fca00020e069b */
[----:B------:R1:W-:Y:S01]  /*7ae0*/  @!P3 STG.E.U8 desc[UR36][R20.64+0x1], R89 ;  /* 0x000001591400b986 */ /* 0x0003e2000c101124 */
[----:B------:R-:W-:Y:S01]  /*7af0*/  @!P2 IADD3 R12, P4, R8, R158, RZ ;  /* 0x0000009e080ca210 */ /* 0x000fe20007f9e0ff */
[----:B------:R-:W-:Y:S01]  /*7b00*/  @!P2 IMAD R121, R90, R153, RZ ;  /* 0x000000995a79a224 */ /* 0x000fe200078e02ff */
[----:B------:R-:W-:-:S03]  /*7b10*/  ISETP.LT.OR P3, PT, R0, 0x9, !P0 ;  /* 0x000000090000780c */ /* 0x000fc60004761670 */
[----:B0-----:R-:W-:Y:S01]  /*7b20*/  @!P2 IMAD.X R13, R9, 0x1, R155, P4 ;  /* 0x00000001090da824 */ /* 0x001fe200020e069b */
[----:B------:R-:W-:Y:S01]  /*7b30*/  @!P5 IADD3 R14, P4, R158, R8, RZ ;  /* 0x000000089e0ed210 */ /* 0x000fe20007f9e0ff */
[----:B------:R-:W-:-:S03]  /*7b40*/  @!P5 IMAD R91, R91, R153, RZ ;  /* 0x000000995b5bd224 */ /* 0x000fc600078e02ff */
[----:B------:R0:W-:Y:S01]  /*7b50*/  @!P2 STG.E.U8 desc[UR36][R12.64], R121 ;  /* 0x000000790c00a986 */ /* 0x0001e2000c101124 */
[----:B------:R-:W-:Y:S01]  /*7b60*/  ISETP.LT.OR P2, PT, R0, 0xa, !P0 ;  /* 0x0000000a0000780c */ /* 0x000fe20004741670 */
[----:B------:R-:W-:-:S03]  /*7b70*/  @!P5 IMAD.X R15, R155, 0x1, R9, P4 ;  /* 0x000000019b0fd824 */ /* 0x000fc600020e0609 */
[----:B------:R-:W-:Y:S01]  /*7b80*/  @!P3 IADD3 R22, P4, R6, R158, RZ ;  /* 0x0000009e0616b210 */ /* 0x000fe20007f9e0ff */
[----:B-1----:R-:W-:Y:S01]  /*7b90*/  @!P3 IMAD R89, R92, R153, RZ ;  /* 0x000000995c59b224 */ /* 0x002fe200078e02ff */
[----:B------:R1:W-:Y:S01]  /*7ba0*/  @!P5 STG.E.U8 desc[UR36][R14.64+0x1], R91 ;  /* 0x0000015b0e00d986 */ /* 0x0003e2000c101124 */
[----:B------:R-:W-:Y:S02]  /*7bb0*/  ISETP.LT.OR P5, PT, R0, 0x9, !P1 ;  /* 0x000000090000780c */ /* 0x000fe40004fa1670 */
[----:B------:R-:W-:-:S04]  /*7bc0*/  @!P3 IMAD.X R23, R7, 0x1, R155, P4 ;  /* 0x000000010717b824 */ /* 0x000fc800020e069b */
[-C--:B------:R-:W-:Y:S01]  /*7bd0*/  @!P2 IADD3 R20, P4, R6, R158.reuse, RZ ;  /* 0x0000009e0614a210 */ /* 0x080fe20007f9e0ff */
[----:B------:R2:W-:Y:S01]  /*7be0*/  @!P3 STG.E.U8 desc[UR36][R22.64+0x8], R89 ;  /* 0x000008591600b986 */ /* 0x0005e2000c101124 */
[----:B------:R-:W-:Y:S01]  /*7bf0*/  ISETP.LT.OR P3, PT, R0, 0xa, !P1 ;  /* 0x0000000a0000780c */ /* 0x000fe20004f61670 */
[-C--:B------:R-:W-:Y:S02]  /*7c00*/  @!P2 IMAD R93, R93, R153.reuse, RZ ;  /* 0x000000995d5da224 */ /* 0x080fe400078e02ff */
[----:B------:R-:W-:Y:S02]  /*7c10*/  @!P2 IMAD.X R21, R7, 0x1, R155, P4 ;  /* 0x000000010715a824 */ /* 0x000fe400020e069b */
[----:B------:R-:W-:Y:S01]  /*7c20*/  @!P5 IADD3 R10, P4, R8, R158, RZ ;  /* 0x0000009e080ad210 */ /* 0x000fe20007f9e0ff */
[----:B0-----:R-:W-:Y:S02]  /*7c30*/  @!P5 IMAD R121, R94, R153, RZ ;  /* 0x000000995e79d224 */ /* 0x001fe400078e02ff */
[----:B------:R0:W-:Y:S01]  /*7c40*/  @!P2 STG.E.U8 desc[UR36][R20.64+0x9], R93 ;  /* 0x0000095d1400a986 */ /* 0x0001e2000c101124 */
[----:B------:R-:W-:-:S02]  /*7c50*/  @!P5 IADD3.X R11, R9, R155, RZ, P4, !PT ;  /* 0x0000009b090bd210 */ /* 0x000fc400027fe4ff */
[----:B------:R-:W-:Y:S02]  /*7c60*/  ISETP.LT.OR P2, PT, R0, 0x11, !P0 ;  /* 0x000000110000780c */ /* 0x000fe40004741670 */
[----:B------:R-:W-:Y:S01]  /*7c70*/  @!P3 IADD3 R12, P4, R8, R158, RZ ;  /* 0x0000009e080cb210 */ /* 0x000fe20007f9e0ff */
[----:B------:R3:W-:Y:S01]  /*7c80*/  @!P5 STG.E.U8 desc[UR36][R10.64+0x8], R121 ;  /* 0x000008790a00d986 */ /* 0x0007e2000c101124 */
[----:B------:R-:W-:Y:S01]  /*7c90*/  ISETP.LT.OR P5, PT, R0, 0x12, !P0 ;  /* 0x000000120000780c */ /* 0x000fe200047a1670 */
[----:B------:R-:W-:Y:S02]  /*7ca0*/  @!P3 IMAD R95, R95, R153, RZ ;  /* 0x000000995f5fb224 */ /* 0x000fe400078e02ff */
[----:B------:R-:W-:-:S05]  /*7cb0*/  @!P3 IMAD.X R13, R9, 0x1, R155, P4 ;  /* 0x00000001090db824 */ /* 0x000fca00020e069b */
[----:B------:R4:W-:Y:S01]  /*7cc0*/  @!P3 STG.E.U8 desc[UR36][R12.64+0x9], R95 ;  /* 0x0000095f0c00b986 */ /* 0x0009e2000c101124 */
[-C--:B-1----:R-:W-:Y:S01]  /*7cd0*/  @!P2 IADD3 R14, P4, R6, R158.reuse, RZ ;  /* 0x0000009e060ea210 */ /* 0x082fe20007f9e0ff */
[-C--:B--2---:R-:W-:Y:S01]  /*7ce0*/  @!P2 IMAD R23, R96, R153.reuse, RZ ;  /* 0x000000996017a224 */ /* 0x084fe200078e02ff */
[----:B------:R-:W-:Y:S02]  /*7cf0*/  ISETP.LT.OR P3, PT, R0, 0x11, !P1 ;  /* 0x000000110000780c */ /* 0x000fe40004f61670 */
[----:B------:R-:W-:Y:S02]  /*7d00*/  @!P5 IMAD R97, R97, R153, RZ ;  /* 0x000000996161d224 */ /* 0x000fe400078e02ff */
[----:B------:R-:W-:Y:S01]  /*7d10*/  @!P2 IMAD.X R15, R7, 0x1, R155, P4 ;  /* 0x00000001070fa824 */ /* 0x000fe200020e069b */
[----:B0-----:R-:W-:-:S04]  /*7d20*/  @!P5 IADD3 R20, P4, R6, R158, RZ ;  /* 0x0000009e0614d210 */ /* 0x001fc80007f9e0ff */
[----:B------:R0:W-:Y:S01]  /*7d30*/  @!P2 STG.E.U8 desc[UR36][R14.64+0x10], R23 ;  /* 0x000010170e00a986 */ /* 0x0001e2000c101124 */
[--C-:B------:R-:W-:Y:S01]  /*7d40*/  @!P5 IMAD.X R21, R7, 0x1, R155.reuse, P4 ;  /* 0x000000010715d824 */ /* 0x100fe200020e069b */
[----:B------:R-:W-:Y:S02]  /*7d50*/  ISETP.LT.OR P2, PT, R0, 0x12, !P1 ;  /* 0x000000120000780c */ /* 0x000fe40004f41670 */
[----:B---3--:R-:W-:Y:S01]  /*7d60*/  @!P3 IADD3 R10, P4, R8, R158, RZ ;  /* 0x0000009e080ab210 */ /* 0x008fe20007f9e0ff */
[----:B------:R-:W-:Y:S01]  /*7d70*/  @!P3 IMAD R89, R98, R153, RZ ;  /* 0x000000996259b224 */ /* 0x000fe200078e02ff */
[----:B------:R1:W-:Y:S01]  /*7d80*/  @!P5 STG.E.U8 desc[UR36][R20.64+0x11], R97 ;  /* 0x000011611400d986 */ /* 0x0003e2000c101124 */
[----:B------:R-:W-:Y:S02]  /*7d90*/  ISETP.LT.OR P5, PT, R0, 0x19, !P0 ;  /* 0x000000190000780c */ /* 0x000fe400047a1670 */
[----:B------:R-:W-:-:S05]  /*7da0*/  @!P3 IMAD.X R11, R9, 0x1, R155, P4 ;  /* 0x00000001090bb824 */ /* 0x000fca00020e069b */
[----:B------:R2:W-:Y:S01]  /*7db0*/  @!P3 STG.E.U8 desc[UR36][R10.64+0x10], R89 ;  /* 0x000010590a00b986 */ /* 0x0005e2000c101124 */
[----:B----4-:R-:W-:Y:S01]  /*7dc0*/  @!P2 IADD3 R12, P4, R8, R158, RZ ;  /* 0x0000009e080ca210 */ /* 0x010fe20007f9e0ff */
[----:B------:R-:W-:Y:S01]  /*7dd0*/  @!P2 IMAD R99, R99, R153, RZ ;  /* 0x000000996363a224 */ /* 0x000fe200078e02ff */
[----:B------:R-:W-:-:S03]  /*7de0*/  ISETP.LT.OR P3, PT, R0, 0x1a, !P0 ;  /* 0x0000001a0000780c */ /* 0x000fc60004761670 */
[----:B------:R-:W-:Y:S01]  /*7df0*/  @!P2 IMAD.X R13, R9, 0x1, R155, P4 ;  /* 0x00000001090da824 */ /* 0x000fe200020e069b */
[----:B0-----:R-:W-:Y:S01]  /*7e00*/  @!P5 IADD3 R14, P4, R6, R158, RZ ;  /* 0x0000009e060ed210 */ /* 0x001fe20007f9e0ff */
[----:B------:R-:W-:-:S03]  /*7e10*/  @!P5 IMAD R23, R100, R153, RZ ;  /* 0x000000996417d224 */ /* 0x000fc600078e02ff */
[----:B------:R0:W-:Y:S01]  /*7e20*/  @!P2 STG.E.U8 desc[UR36][R12.64+0x11], R99 ;  /* 0x000011630c00a986 */ /* 0x0001e2000c101124 */
[----:B------:R-:W-:Y:S01]  /*7e30*/  @!P5 IMAD.X R15, R7, 0x1, R155, P4 ;  /* 0x00000001070fd824 */ /* 0x000fe200020e069b */
[----:B------:R-:W-:-:S03]  /*7e40*/  ISETP.LT.OR P2, PT, R0, 0x19, !P1 ;  /* 0x000000190000780c */ /* 0x000fc60004f41670 */
[----:B-1----:R-:W-:Y:S01]  /*7e50*/  @!P3 IADD3 R20, P4, R6, R158, RZ ;  /* 0x0000009e0614b210 */ /* 0x002fe20007f9e0ff */
[----:B------:R1:W-:Y:S01]  /*7e60*/  @!P5 STG.E.U8 desc[UR36][R14.64+0x18], R23 ;  /* 0x000018170e00d986 */ /* 0x0003e2000c101124 */
[----:B------:R-:W-:Y:S01]  /*7e70*/  ISETP.LT.OR P5, PT, R0, 0x1a, !P1 ;  /* 0x0000001a0000780c */ /* 0x000fe20004fa1670 */
[----:B------:R-:W-:Y:S01]  /*7e80*/  @!P3 IMAD R101, R101, R153, RZ ;  /* 0x000000996565b224 */ /* 0x000fe200078e02ff */
[----:B------:R-:W-:-:S05]  /*7e90*/  @!P3 IADD3.X R21, R7, R155, RZ, P4, !PT ;  /* 0x0000009b0715b210 */ /* 0x000fca00027fe4ff */
[----:B------:R3:W-:Y:S01]  /*7ea0*/  @!P3 STG.E.U8 desc[UR36][R20.64+0x19], R101 ;  /* 0x000019651400b986 */ /* 0x0007e2000c101124 */
[----:B------:R-:W-:Y:S01]  /*7eb0*/  ISETP.LT.OR P3, PT, R0, 0x21, !P0 ;  /* 0x000000210000780c */ /* 0x000fe20004761670 */
[----:B--2---:R-:W-:Y:S01]  /*7ec0*/  @!P2 IMAD R89, R102, R153, RZ ;  /* 0x000000996659a224 */ /* 0x004fe200078e02ff */
[----:B------:R-:W-:-:S03]  /*7ed0*/  @!P2 IADD3 R10, P4, R8, R158, RZ ;  /* 0x0000009e080aa210 */ /* 0x000fc60007f9e0ff */
[----:B------:R-:W-:Y:S02]  /*7ee0*/  @!P5 IMAD R103, R103, R153, RZ ;  /* 0x000000996767d224 */ /* 0x000fe400078e02ff */
[----:B------:R-:W-:Y:S01]  /*7ef0*/  @!P2 IMAD.X R11, R9, 0x1, R155, P4 ;  /* 0x00000001090ba824 */ /* 0x000fe200020e069b */
[----:B0-----:R-:W-:-:S04]  /*7f00*/  @!P5 IADD3 R12, P4, R8, R158, RZ ;  /* 0x0000009e080cd210 */ /* 0x001fc80007f9e0ff */
[----:B------:R0:W-:Y:S01]  /*7f10*/  @!P2 STG.E.U8 desc[UR36][R10.64+0x18], R89 ;  /* 0x000018590a00a986 */ /* 0x0001e2000c101124 */
[--C-:B------:R-:W-:Y:S01]  /*7f20*/  @!P5 IMAD.X R13, R9, 0x1, R155.reuse, P4 ;  /* 0x00000001090dd824 */ /* 0x100fe200020e069b */
[----:B------:R-:W-:Y:S01]  /*7f30*/  ISETP.LT.OR P2, PT, R0, 0x22, !P0 ;  /* 0x000000220000780c */ /* 0x000fe20004741670 */
[----:B-1----:R-:W-:Y:S01]  /*7f40*/  @!P3 IMAD R23, R104, R153, RZ ;  /* 0x000000996817b224 */ /* 0x002fe200078e02ff */
[----:B------:R-:W-:Y:S02]  /*7f50*/  @!P3 IADD3 R14, P4, R6, R158, RZ ;  /* 0x0000009e060eb210 */ /* 0x000fe40007f9e0ff */
[----:B------:R1:W-:Y:S01]  /*7f60*/  @!P5 STG.E.U8 desc[UR36][R12.64+0x19], R103 ;  /* 0x000019670c00d986 */ /* 0x0003e2000c101124 */
[----:B------:R-:W-:Y:S02]  /*7f70*/  ISETP.LT.OR P5, PT, R0, 0x21, !P1 ;  /* 0x000000210000780c */ /* 0x000fe40004fa1670 */
[----:B------:R-:W-:-:S05]  /*7f80*/  @!P3 IMAD.X R15, R7, 0x1, R155, P4 ;  /* 0x00000001070fb824 */ /* 0x000fca00020e069b */
[----:B------:R2:W-:Y:S01]  /*7f90*/  @!P3 STG.E.U8 desc[UR36][R14.64+0x20], R23 ;  /* 0x000020170e00b986 */ /* 0x0005e2000c101124 */
[----:B------:R-:W-:Y:S01]  /*7fa0*/  ISETP.LT.OR P3, PT, R0, 0x22, !P1 ;  /* 0x000000220000780c */ /* 0x000fe20004f61670 */
[----:B------:R-:W-:Y:S01]  /*7fb0*/  @!P2 IMAD R105, R105, R153, RZ ;  /* 0x000000996969a224 */ /* 0x000fe200078e02ff */
[----:B---3--:R-:W-:-:S03]  /*7fc0*/  @!P2 IADD3 R20, P4, R6, R158, RZ ;  /* 0x0000009e0614a210 */ /* 0x008fc60007f9e0ff */
[----:B0-----:R-:W-:Y:S02]  /*7fd0*/  @!P5 IMAD R89, R106, R153, RZ ;  /* 0x000000996a59d224 */ /* 0x001fe400078e02ff */
[----:B------:R-:W-:Y:S01]  /*7fe0*/  @!P2 IMAD.X R21, R7, 0x1, R155, P4 ;  /* 0x000000010715a824 */ /* 0x000fe200020e069b */
[----:B------:R-:W-:-:S04]  /*7ff0*/  @!P5 IADD3 R10, P4, R8, R158, RZ ;  /* 0x0000009e080ad210 */ /* 0x000fc80007f9e0ff */
[----:B------:R0:W-:Y:S01]  /*8000*/  @!P2 STG.E.U8 desc[UR36][R20.64+0x21], R105 ;  /* 0x000021691400a986 */ /* 0x0001e2000c101124 */
[--C-:B------:R-:W-:Y:S01]  /*8010*/  @!P5 IMAD.X R11, R9, 0x1, R155.reuse, P4 ;  /* 0x00000001090bd824 */ /* 0x100fe200020e069b */
[----:B------:R-:W-:Y:S01]  /*8020*/  ISETP.LT.OR P2, PT, R0, 0x29, !P0 ;  /* 0x000000290000780c */ /* 0x000fe20004741670 */
[----:B------:R-:W-:Y:S01]  /*8030*/  @!P3 IMAD R107, R107, R153, RZ ;  /* 0x000000996b6bb224 */ /* 0x000fe200078e02ff */
[----:B-1----:R-:W-:Y:S02]  /*8040*/  @!P3 IADD3 R12, P4, R8, R158, RZ ;  /* 0x0000009e080cb210 */ /* 0x002fe40007f9e0ff */
[----:B------:R1:W-:Y:S01]  /*8050*/  @!P5 STG.E.U8 desc[UR36][R10.64+0x20], R89 ;  /* 0x000020590a00d986 */ /* 0x0003e2000c101124 */
[----:B------:R-:W-:Y:S02]  /*8060*/  ISETP.LT.OR P5, PT, R0, 0x2a, !P0 ;  /* 0x0000002a0000780c */ /* 0x000fe400047a1670 */
[----:B------:R-:W-:-:S05]  /*8070*/  @!P3 IMAD.X R13, R9, 0x1, R155, P4 ;  /* 0x00000001090db824 */ /* 0x000fca00020e069b */
[----:B------:R3:W-:Y:S01]  /*8080*/  @!P3 STG.E.U8 desc[UR36][R12.64+0x21], R107 ;  /* 0x0000216b0c00b986 */ /* 0x0007e2000c101124 */
[----:B------:R-:W-:Y:S01]  /*8090*/  ISETP.LT.OR P3, PT, R0, 0x29, !P1 ;  /* 0x000000290000780c */ /* 0x000fe20004f61670 */
[----:B--2---:R-:W-:Y:S01]  /*80a0*/  @!P2 IMAD R23, R108, R153, RZ ;  /* 0x000000996c17a224 */ /* 0x004fe200078e02ff */
[----:B------:R-:W-:-:S03]  /*80b0*/  @!P2 IADD3 R14, P4, R6, R158, RZ ;  /* 0x0000009e060ea210 */ /* 0x000fc60007f9e0ff */
[----:B------:R-:W-:Y:S01]  /*80c0*/  @!P5 IMAD R109, R109, R153, RZ ;  /* 0x000000996d6dd224 */ /* 0x000fe200078e02ff */
[----:B------:R-:W-:Y:S02]  /*80d0*/  @!P2 IADD3.X R15, R7, R155, RZ, P4, !PT ;  /* 0x0000009b070fa210 */ /* 0x000fe400027fe4ff */
[----:B0-----:R-:W-:-:S03]  /*80e0*/  @!P5 IADD3 R20, P4, R6, R158, RZ ;  /* 0x0000009e0614d210 */ /* 0x001fc60007f9e0ff */
[----:B------:R0:W-:Y:S01]  /*80f0*/  @!P2 STG.E.U8 desc[UR36][R14.64+0x28], R23 ;  /* 0x000028170e00a986 */ /* 0x0001e2000c101124 */
[----:B------:R-:W-:Y:S01]  /*8100*/  ISETP.LT.OR P2, PT, R0, 0x2a, !P1 ;  /* 0x0000002a0000780c */ /* 0x000fe20004f41670 */
[----:B------:R-:W-:Y:S01]  /*8110*/  @!P5 IMAD.X R21, R7, 0x1, R155, P4 ;  /* 0x000000010715d824 */ /* 0x000fe200020e069b */
[----:B-1----:R-:W-:Y:S01]  /*8120*/  @!P3 IADD3 R10, P4, R8, R158, RZ ;  /* 0x0000009e080ab210 */ /* 0x002fe20007f9e0ff */
[----:B------:R-:W-:-:S03]  /*8130*/  @!P3 IMAD R89, R110, R153, RZ ;  /* 0x000000996e59b224 */ /* 0x000fc600078e02ff */
[----:B------:R1:W-:Y:S01]  /*8140*/  @!P5 STG.E.U8 desc[UR36][R20.64+0x29], R109 ;  /* 0x0000296d1400d986 */ /* 0x0003e2000c101124 */
[----:B------:R-:W-:Y:S01]  /*8150*/  ISETP.LT.OR P5, PT, R0, 0x31, !P0 ;  /* 0x000000310000780c */ /* 0x000fe200047a1670 */
[----:B------:R-:W-:-:S05]  /*8160*/  @!P3 IMAD.X R11, R9, 0x1, R155, P4 ;  /* 0x00000001090bb824 */ /* 0x000fca00020e069b */
[----:B------:R2:W-:Y:S01]  /*8170*/  @!P3 STG.E.U8 desc[UR36][R10.64+0x28], R89 ;  /* 0x000028590a00b986 */ /* 0x0005e2000c101124 */
[----:B------:R-:W-:Y:S01]  /*8180*/  ISETP.LT.OR P3, PT, R0, 0x32, !P0 ;  /* 0x000000320000780c */ /* 0x000fe20004761670 */
[----:B------:R-:W-:Y:S01]  /*8190*/  @!P2 IMAD R111, R111, R153, RZ ;  /* 0x000000996f6fa224 */ /* 0x000fe200078e02ff */
[----:B---3--:R-:W-:-:S04]  /*81a0*/  @!P2 IADD3 R12, P4, R8, R158, RZ ;  /* 0x0000009e080ca210 */ /* 0x008fc80007f9e0ff */
        /* <DEDUP_REMOVED lines=9> */
[C---:B------:R-:W-:Y:S02]  /*8240*/  ISETP.LT.OR P5, PT, R0.reuse, 0x32, !P1 ;  /* 0x000000320000780c */ /* 0x040fe40004fa1670 */
[----:B------:R-:W-:Y:S01]  /*8250*/  @!P3 IMAD.X R21, R7, 0x1, R155, P4 ;  /* 0x000000010715b824 */ /* 0x000fe200020e069b */
[----:B------:R-:W-:-:S02]  /*8260*/  ISETP.LT.OR P4, PT, R0, 0x39, !P0 ;  /* 0x000000390000780c */ /* 0x000fc40004781670 */
[----:B------:R-:W-:Y:S02]  /*8270*/  ISETP.LT.OR P0, PT, R0, 0x3a, !P0 ;  /* 0x0000003a0000780c */ /* 0x000fe40004701670 */
[----:B------:R3:W-:Y:S01]  /*8280*/  @!P3 STG.E.U8 desc[UR36][R20.64+0x31], R113 ;  /* 0x000031711400b986 */ /* 0x0007e2000c101124 */
[----:B--2---:R-:W-:Y:S01]  /*8290*/  @!P2 IADD3 R10, P3, R8, R158, RZ ;  /* 0x0000009e080aa210 */ /* 0x004fe20007f7e0ff */
[----:B------:R-:W-:-:S04]  /*82a0*/  @!P2 IMAD R89, R114, R153, RZ ;  /* 0x000000997259a224 */ /* 0x000fc800078e02ff */
[----:B------:R-:W-:Y:S01]  /*82b0*/  @!P2 IMAD.X R11, R9, 0x1, R155, P3 ;  /* 0x00000001090ba824 */ /* 0x000fe200018e069b */
[-C--:B0-----:R-:W-:Y:S01]  /*82c0*/  @!P5 IADD3 R12, P3, R8, R158.reuse, RZ ;  /* 0x0000009e080cd210 */ /* 0x081fe20007f7e0ff */
[-C--:B------:R-:W-:Y:S02]  /*82d0*/  @!P5 IMAD R115, R115, R153.reuse, RZ ;  /* 0x000000997373d224 */ /* 0x080fe400078e02ff */
[----:B-1----:R-:W-:Y:S01]  /*82e0*/  @!P4 IMAD R23, R116, R153, RZ ;  /* 0x000000997417c224 */ /* 0x002fe200078e02ff */
[----:B------:R-:W-:Y:S01]  /*82f0*/  @!P5 IADD3.X R13, R9, R155, RZ, P3, !PT ;  /* 0x0000009b090dd210 */ /* 0x000fe20001ffe4ff */
[----:B------:R0:W-:Y:S01]  /*8300*/  @!P2 STG.E.U8 desc[UR36][R10.64+0x30], R89 ;  /* 0x000030590a00a986 */ /* 0x0001e2000c101124 */
[----:B------:R-:W-:Y:S01]  /*8310*/  ISETP.LT.OR P3, PT, R0, 0x39, !P1 ;  /* 0x000000390000780c */ /* 0x000fe20004f61670 */
[----:B------:R-:W-:Y:S01]  /*8320*/  @!P0 IMAD R117, R117, R153, RZ ;  /* 0x0000009975758224 */ /* 0x000fe200078e02ff */
[----:B------:R-:W-:Y:S01]  /*8330*/  @!P4 IADD3 R14, P2, R6, R158, RZ ;  /* 0x0000009e060ec210 */ /* 0x000fe20007f5e0ff */
[----:B------:R1:W-:Y:S01]  /*8340*/  @!P5 STG.E.U8 desc[UR36][R12.64+0x31], R115 ;  /* 0x000031730c00d986 */ /* 0x0003e2000c101124 */
[----:B------:R-:W-:-:S02]  /*8350*/  ISETP.LT.OR P1, PT, R0, 0x3a, !P1 ;  /* 0x0000003a0000780c */ /* 0x000fc40004f21670 */
[----:B---3--:R-:W-:Y:S01]  /*8360*/  @!P0 IADD3 R20, P5, R6, R158, RZ ;  /* 0x0000009e06148210 */ /* 0x008fe20007fbe0ff */
[----:B------:R-:W-:Y:S01]  /*8370*/  @!P4 IMAD.X R15, R7, 0x1, R155, P2 ;  /* 0x00000001070fc824 */ /* 0x000fe200010e069b */
[----:B------:R-:W-:-:S03]  /*8380*/  ISETP.GE.AND P2, PT, R3, 0x101, PT ;  /* 0x000001010300780c */ /* 0x000fc60003f46270 */
[--C-:B------:R-:W-:Y:S01]  /*8390*/  @!P0 IMAD.X R21, R7, 0x1, R155.reuse, P5 ;  /* 0x0000000107158824 */ /* 0x100fe200028e069b */
[----:B------:R2:W-:Y:S01]  /*83a0*/  @!P4 STG.E.U8 desc[UR36][R14.64+0x38], R23 ;  /* 0x000038170e00c986 */ /* 0x0005e2000c101124 */
[----:B------:R-:W-:Y:S01]  /*83b0*/  ISETP.LT.OR P4, PT, R0, 0x1, !P2 ;  /* 0x000000010000780c */ /* 0x000fe20005781670 */
[-C--:B0-----:R-:W-:Y:S01]  /*83c0*/  @!P3 IMAD R89, R118, R153.reuse, RZ ;  /* 0x000000997659b224 */ /* 0x081fe200078e02ff */
[-C--:B------:R-:W-:Y:S01]  /*83d0*/  @!P3 IADD3 R10, P5, R8, R158.reuse, RZ ;  /* 0x0000009e080ab210 */ /* 0x080fe20007fbe0ff */
[----:B------:R0:W-:Y:S01]  /*83e0*/  @!P0 STG.E.U8 desc[UR36][R20.64+0x39], R117 ;  /* 0x0000397514008986 */ /* 0x0001e2000c101124 */
[----:B------:R-:W-:Y:S01]  /*83f0*/  ISETP.LT.OR P0, PT, R0, 0x2, !P2 ;  /* 0x000000020000780c */ /* 0x000fe20005701670 */
[----:B------:R-:W-:Y:S02]  /*8400*/  @!P1 IMAD R119, R119, R153, RZ ;  /* 0x0000009977779224 */ /* 0x000fe400078e02ff */
[----:B------:R-:W-:Y:S01]  /*8410*/  @!P3 IMAD.X R11, R9, 0x1, R155, P5 ;  /* 0x00000001090bb824 */ /* 0x000fe200028e069b */
[----:B-1----:R-:W-:-:S04]  /*8420*/  @!P1 IADD3 R12, P5, R8, R158, RZ ;  /* 0x0000009e080c9210 */ /* 0x002fc80007fbe0ff */
[----:B------:R1:W-:Y:S01]  /*8430*/  @!P3 STG.E.U8 desc[UR36][R10.64+0x38], R89 ;  /* 0x000038590a00b986 */ /* 0x0003e2000c101124 */
[----:B------:R-:W-:Y:S01]  /*8440*/  @!P1 IMAD.X R13, R9, 0x1, R155, P5 ;  /* 0x00000001090d9824 */ /* 0x000fe200028e069b */
[-C--:B--2---:R-:W-:Y:S01]  /*8450*/  @!P4 IADD3 R14, P5, R6, R160.reuse, RZ ;  /* 0x000000a0060ec210 */ /* 0x084fe20007fbe0ff */
[-C--:B------:R-:W-:Y:S01]  /*8460*/  @!P4 IMAD R23, R56, R153.reuse, RZ ;  /* 0x000000993817c224 */ /* 0x080fe200078e02ff */
[----:B------:R-:W-:Y:S01]  /*8470*/  ISETP.GE.AND P3, PT, R3, 0x109, PT ;  /* 0x000001090300780c */ /* 0x000fe20003f66270 */
[----:B------:R-:W-:Y:S01]  /*8480*/  @!P0 IMAD R57, R57, R153, RZ ;  /* 0x0000009939398224 */ /* 0x000fe200078e02ff */
[----:B------:R2:W-:Y:S01]  /*8490*/  @!P1 STG.E.U8 desc[UR36][R12.64+0x39], R119 ;  /* 0x000039770c009986 */ /* 0x0005e2000c101124 */
[----:B------:R-:W-:Y:S01]  /*84a0*/  @!P4 IMAD.X R15, R7, 0x1, R157, P5 ;  /* 0x00000001070fc824 */ /* 0x000fe200028e069d */
[----:B------:R-:W-:Y:S02]  /*84b0*/  ISETP.LT.OR P1, PT, R0, 0x1, !P3 ;  /* 0x000000010000780c */ /* 0x000fe40005f21670 */
[----:B0-----:R-:W-:-:S02]  /*84c0*/  @!P0 IADD3 R20, P5, R6, R160, RZ ;  /* 0x000000a006148210 */ /* 0x001fc40007fbe0ff */
[----:B------:R0:W-:Y:S01]  /*84d0*/  @!P4 STG.E.U8 desc[UR36][R14.64], R23 ;  /* 0x000000170e00c986 */ /* 0x0001e2000c101124 */
[----:B------:R-:W-:Y:S02]  /*84e0*/  ISETP.LT.OR P4, PT, R0, 0x2, !P3 ;  /* 0x000000020000780c */ /* 0x000fe40005f81670 */
[----:B------:R-:W-:-:S05]  /*84f0*/  @!P0 IMAD.X R21, R7, 0x1, R157, P5 ;  /* 0x0000000107158824 */ /* 0x000fca00028e069d */
[----:B------:R3:W-:Y:S01]  /*8500*/  @!P0 STG.E.U8 desc[UR36][R20.64+0x1], R57 ;  /* 0x0000013914008986 */ /* 0x0007e2000c101124 */
[----:B------:R-:W-:Y:S01]  /*8510*/  ISETP.LT.OR P0, PT, R0, 0x9, !P2 ;  /* 0x000000090000780c */ /* 0x000fe20005701670 */
[----:B-1----:R-:W-:Y:S01]  /*8520*/  @!P1 IMAD R89, R58, R153, RZ ;  /* 0x000000993a599224 */ /* 0x002fe200078e02ff */
[----:B------:R-:W-:-:S03]  /*8530*/  @!P1 IADD3 R10, P5, R8, R160, RZ ;  /* 0x000000a0080a9210 */ /* 0x000fc60007fbe0ff */
[----:B------:R-:W-:Y:S01]  /*8540*/  @!P4 IMAD R59, R59, R153, RZ ;  /* 0x000000993b3bc224 */ /* 0x000fe200078e02ff */
[----:B------:R-:W-:Y:S02]  /*8550*/  @!P1 IADD3.X R11, R9, R157, RZ, P5, !PT ;  /* 0x0000009d090b9210 */ /* 0x000fe40002ffe4ff */
[----:B--2---:R-:W-:-:S03]  /*8560*/  @!P4 IADD3 R12, P5, R160, R8, RZ ;  /* 0x00000008a00cc210 */ /* 0x004fc60007fbe0ff */
[----:B------:R1:W-:Y:S01]  /*8570*/  @!P1 STG.E.U8 desc[UR36][R10.64], R89 ;  /* 0x000000590a009986 */ /* 0x0003e2000c101124 */
[----:B------:R-:W-:Y:S01]  /*8580*/  ISETP.LT.OR P1, PT, R0, 0xa, !P2 ;  /* 0x0000000a0000780c */ /* 0x000fe20005721670 */
[----:B------:R-:W-:Y:S01]  /*8590*/  @!P4 IMAD.X R13, R157, 0x1, R9, P5 ;  /* 0x000000019d0dc824 */ /* 0x000fe200028e0609 */
[----:B0-----:R-:W-:Y:S01]  /*85a0*/  @!P0 IADD3 R14, P5, R6, R160, RZ ;  /* 0x000000a0060e8210 */ /* 0x001fe20007fbe0ff */
[----:B------:R-:W-:-:S03]  /*85b0*/  @!P0 IMAD R23, R60, R153, RZ ;  /* 0x000000993c178224 */ /* 0x000fc600078e02ff */
[----:B------:R0:W-:Y:S01]  /*85c0*/  @!P4 STG.E.U8 desc[UR36][R12.64+0x1], R59 ;  /* 0x0000013b0c00c986 */ /* 0x0001e2000c101124 */
[----:B------:R-:W-:Y:S01]  /*85d0*/  @!P0 IMAD.X R15, R7, 0x1, R157, P5 ;  /* 0x00000001070f8824 */ /* 0x000fe200028e069d */
[----:B------:R-:W-:-:S04]  /*85e0*/  ISETP.LT.OR P4, PT, R0, 0x9, !P3 ;  /* 0x000000090000780c */ /* 0x000fc80005f81670 */
[----:B------:R2:W-:Y:S01]  /*85f0*/  @!P0 STG.E.U8 desc[UR36][R14.64+0x8], R23 ;  /* 0x000008170e008986 */ /* 0x0005e2000c101124 */
[----:B------:R-:W-:Y:S01]  /*8600*/  ISETP.LT.OR P0, PT, R0, 0xa, !P3 ;  /* 0x0000000a0000780c */ /* 0x000fe20005f01670 */
[----:B------:R-:W-:Y:S01]  /*8610*/  @!P1 IMAD R61, R61, R153, RZ ;  /* 0x000000993d3d9224 */ /* 0x000fe200078e02ff */
[----:B---3--:R-:W-:-:S05]  /*8620*/  @!P1 IADD3 R20, P5, R6, R160, RZ ;  /* 0x000000a006149210 */ /* 0x008fca0007fbe0ff */
[----:B------:R-:W-:Y:S01]  /*8630*/  @!P1 IMAD.X R21, R7, 0x1, R157, P5 ;  /* 0x0000000107159824 */ /* 0x000fe200028e069d */
[----:B-1----:R-:W-:Y:S01]  /*8640*/  @!P4 IADD3 R10, P5, R8, R160, RZ ;  /* 0x000000a0080ac210 */ /* 0x002fe20007fbe0ff */
[----:B------:R-:W-:-:S03]  /*8650*/  @!P4 IMAD R57, R62, R153, RZ ;  /* 0x000000993e39c224 */ /* 0x000fc600078e02ff */
        /* <DEDUP_REMOVED lines=10> */
[----:B--2---:R-:W-:Y:S01]  /*8700*/  @!P1 IMAD R23, R64, R153, RZ ;  /* 0x0000009940179224 */ /* 0x004fe200078e02ff */
[----:B------:R-:W-:-:S05]  /*8710*/  @!P1 IADD3 R14, P5, R6, R160, RZ ;  /* 0x000000a0060e9210 */ /* 0x000fca0007fbe0ff */
[----:B------:R-:W-:Y:S01]  /*8720*/  @!P1 IMAD.X R15, R7, 0x1, R157, P5 ;  /* 0x00000001070f9824 */ /* 0x000fe200028e069d */
[----:B-1----:R-:W-:Y:S01]  /*8730*/  @!P4 IADD3 R20, P5, R6, R160, RZ ;  /* 0x000000a00614c210 */ /* 0x002fe20007fbe0ff */
[----:B------:R-:W-:-:S03]  /*8740*/  @!P4 IMAD R65, R65, R153, RZ ;  /* 0x000000994141c224 */ /* 0x000fc600078e02ff */
[----:B------:R1:W-:Y:S01]  /*8750*/  @!P1 STG.E.U8 desc[UR36][R14.64+0x10], R23 ;  /* 0x000010170e009986 */ /* 0x0003e2000c101124 */
[----:B------:R-:W-:Y:S01]  /*8760*/  ISETP.LT.OR P1, PT, R0, 0x12, !P3 ;  /* 0x000000120000780c */ /* 0x000fe20005f21670 */
[----:B0-----:R-:W-:Y:S01]  /*8770*/  @!P0 IMAD R57, R66, R153, RZ ;  /* 0x0000009942398224 */ /* 0x001fe200078e02ff */
[----:B------:R-:W-:Y:S02]  /*8780*/  @!P4 IADD3.X R21, R7, R157, RZ, P5, !PT ;  /* 0x0000009d0715c210 */ /* 0x000fe40002ffe4ff */
[----:B------:R-:W-:-:S03]  /*8790*/  @!P0 IADD3 R10, P5, R8, R160, RZ ;  /* 0x000000a0080a8210 */ /* 0x000fc60007fbe0ff */
[----:B------:R0:W-:Y:S01]  /*87a0*/  @!P4 STG.E.U8 desc[UR36][R20.64+0x11], R65 ;  /* 0x000011411400c986 */ /* 0x0001e2000c101124 */
[----:B------:R-:W-:Y:S01]  /*87b0*/  ISETP.LT.OR P4, PT, R0, 0x19, !P2 ;  /* 0x000000190000780c */ /* 0x000fe20005781670 */
[----:B------:R-:W-:-:S04]  /*87c0*/  @!P0 IMAD.X R11, R9, 0x1, R157, P5 ;  /* 0x00000001090b8824 */ /* 0x000fc800028e069d */
[----:B---3--:R-:W-:Y:S01]  /*87d0*/  @!P1 IADD3 R12, P5, R8, R160, RZ ;  /* 0x000000a0080c9210 */ /* 0x008fe20007fbe0ff */
[----:B------:R2:W-:Y:S01]  /*87e0*/  @!P0 STG.E.U8 desc[UR36][R10.64+0x10], R57 ;  /* 0x000010390a008986 */ /* 0x0005e2000c101124 */
[----:B------:R-:W-:Y:S01]  /*87f0*/  ISETP.LT.OR P0, PT, R0, 0x1a, !P2 ;  /* 0x0000001a0000780c */ /* 0x000fe20005701670 */
[----:B------:R-:W-:Y:S02]  /*8800*/  @!P1 IMAD R67, R67, R153, RZ ;  /* 0x0000009943439224 */ /* 0x000fe400078e02ff */
[----:B------:R-:W-:-:S03]  /*8810*/  @!P1 IMAD.X R13, R9, 0x1, R157, P5 ;  /* 0x00000001090d9824 */ /* 0x000fc600028e069d */
[-C--:B-1----:R-:W-:Y:S01]  /*8820*/  @!P4 IADD3 R14, P5, R6, R160.reuse, RZ ;  /* 0x000000a0060ec210 */ /* 0x082fe20007fbe0ff */
[-C--:B------:R-:W-:Y:S01]  /*8830*/  @!P4 IMAD R23, R68, R153.reuse, RZ ;  /* 0x000000994417c224 */ /* 0x080fe200078e02ff */
[----:B------:R1:W-:Y:S01]  /*8840*/  @!P1 STG.E.U8 desc[UR36][R12.64+0x11], R67 ;  /* 0x000011430c009986 */ /* 0x0003e2000c101124 */
[----:B------:R-:W-:Y:S02]  /*8850*/  ISETP.LT.OR P1, PT, R0, 0x19, !P3 ;  /* 0x000000190000780c */ /* 0x000fe40005f21670 */
[--C-:B------:R-:W-:Y:S02]  /*8860*/  @!P4 IMAD.X R15, R7, 0x1, R157.reuse, P5 ;  /* 0x00000001070fc824 */ /* 0x100fe400028e069d */
[----:B0-----:R-:W-:Y:S01]  /*8870*/  @!P0 IADD3 R20, P5, R6, R160, RZ ;  /* 0x000000a006148210 */ /* 0x001fe20007fbe0ff */
[----:B------:R-:W-:Y:S02]  /*8880*/  @!P0 IMAD R69, R69, R153, RZ ;  /* 0x0000009945458224 */ /* 0x000fe400078e02ff */
[----:B------:R0:W-:Y:S01]  /*8890*/  @!P4 STG.E.U8 desc[UR36][R14.64+0x18], R23 ;  /* 0x000018170e00c986 */ /* 0x0001e2000c101124 */
[----:B------:R-:W-:Y:S01]  /*88a0*/  ISETP.LT.OR P4, PT, R0, 0x1a, !P3 ;  /* 0x0000001a0000780c */ /* 0x000fe20005f81670 */
[----:B------:R-:W-:-:S04]  /*88b0*/  @!P0 IMAD.X R21, R7, 0x1, R157, P5 ;  /* 0x0000000107158824 */ /* 0x000fc800028e069d */
[----:B--2---:R-:W-:Y:S01]  /*88c0*/  @!P1 IADD3 R10, P5, R8, R160, RZ ;  /* 0x000000a0080a9210 */ /* 0x004fe20007fbe0ff */
        /* <DEDUP_REMOVED lines=8> */
[----:B------:R-:W-:Y:S02]  /*8950*/  @!P4 IMAD.X R13, R9, 0x1, R157, P5 ;  /* 0x00000001090dc824 */ /* 0x000fe400028e069d */
[----:B0-----:R-:W-:Y:S01]  /*8960*/  @!P0 IADD3 R14, P5, R6, R160, RZ ;  /* 0x000000a0060e8210 */ /* 0x001fe20007fbe0ff */
[----:B------:R-:W-:Y:S02]  /*8970*/  @!P0 IMAD R23, R72, R153, RZ ;  /* 0x0000009948178224 */ /* 0x000fe400078e02ff */
[----:B------:R0:W-:Y:S01]  /*8980*/  @!P4 STG.E.U8 desc[UR36][R12.64+0x19], R71 ;  /* 0x000019470c00c986 */ /* 0x0001e2000c101124 */
[----:B------:R-:W-:-:S02]  /*8990*/  @!P0 IADD3.X R15, R7, R157, RZ, P5, !PT ;  /* 0x0000009d070f8210 */ /* 0x000fc40002ffe4ff */
[----:B------:R-:W-:-:S03]  /*89a0*/  ISETP.LT.OR P4, PT, R0, 0x21, !P3 ;  /* 0x000000210000780c */ /* 0x000fc60005f81670 */
[----:B------:R3:W-:Y:S01]  /*89b0*/  @!P0 STG.E.U8 desc[UR36][R14.64+0x20], R23 ;  /* 0x000020170e008986 */ /* 0x0007e2000c101124 */
[----:B------:R-:W-:Y:S01]  /*89c0*/  ISETP.LT.OR P0, PT, R0, 0x22, !P3 ;  /* 0x000000220000780c */ /* 0x000fe20005f01670 */
[----:B------:R-:W-:Y:S01]  /*89d0*/  @!P1 IMAD R73, R73, R153, RZ ;  /* 0x0000009949499224 */ /* 0x000fe200078e02ff */
[----:B--2---:R-:W-:-:S05]  /*89e0*/  @!P1 IADD3 R20, P5, R6, R160, RZ ;  /* 0x000000a006149210 */ /* 0x004fca0007fbe0ff */
[--C-:B------:R-:W-:Y:S02]  /*89f0*/  @!P1 IMAD.X R21, R7, 0x1, R157.reuse, P5 ;  /* 0x0000000107159824 */ /* 0x100fe400028e069d */
[-C--:B-1----:R-:W-:Y:S01]  /*8a00*/  @!P4 IADD3 R10, P5, R8, R160.reuse, RZ ;  /* 0x000000a0080ac210 */ /* 0x082fe20007fbe0ff */
[-C--:B------:R-:W-:Y:S02]  /*8a10*/  @!P4 IMAD R57, R74, R153.reuse, RZ ;  /* 0x000000994a39c224 */ /* 0x080fe400078e02ff */
        /* <DEDUP_REMOVED lines=10> */
[----:B---3--:R-:W-:Y:S01]  /*8ac0*/  @!P1 IMAD R23, R76, R153, RZ ;  /* 0x000000994c179224 */ /* 0x008fe200078e02ff */
[----:B------:R-:W-:-:S05]  /*8ad0*/  @!P1 IADD3 R14, P5, R6, R160, RZ ;  /* 0x000000a0060e9210 */ /* 0x000fca0007fbe0ff */
[----:B------:R-:W-:Y:S01]  /*8ae0*/  @!P1 IMAD.X R15, R7, 0x1, R157, P5 ;  /* 0x00000001070f9824 */ /* 0x000fe200028e069d */
[----:B-1----:R-:W-:Y:S01]  /*8af0*/  @!P4 IADD3 R20, P5, R6, R160, RZ ;  /* 0x000000a00614c210 */ /* 0x002fe20007fbe0ff */
[----:B------:R-:W-:-:S03]  /*8b00*/  @!P4 IMAD R77, R77, R153, RZ ;  /* 0x000000994d4dc224 */ /* 0x000fc600078e02ff */
[----:B------:R1:W-:Y:S01]  /*8b10*/  @!P1 STG.E.U8 desc[UR36][R14.64+0x28], R23 ;  /* 0x000028170e009986 */ /* 0x0003e2000c101124 */
[--C-:B------:R-:W-:Y:S01]  /*8b20*/  @!P4 IMAD.X R21, R7, 0x1, R157.reuse, P5 ;  /* 0x000000010715c824 */ /* 0x100fe200028e069d */
[----:B------:R-:W-:Y:S01]  /*8b30*/  ISETP.LT.OR P1, PT, R0, 0x2a, !P3 ;  /* 0x0000002a0000780c */ /* 0x000fe20005f21670 */
[----:B0-----:R-:W-:Y:S01]  /*8b40*/  @!P0 IMAD R57, R78, R153, RZ ;  /* 0x000000994e398224 */ /* 0x001fe200078e02ff */
[----:B------:R-:W-:Y:S02]  /*8b50*/  @!P0 IADD3 R10, P5, R8, R160, RZ ;  /* 0x000000a0080a8210 */ /* 0x000fe40007fbe0ff */
[----:B------:R0:W-:Y:S01]  /*8b60*/  @!P4 STG.E.U8 desc[UR36][R20.64+0x29], R77 ;  /* 0x0000294d1400c986 */ /* 0x0001e2000c101124 */
[----:B------:R-:W-:Y:S02]  /*8b70*/  ISETP.LT.OR P4, PT, R0, 0x31, !P2 ;  /* 0x000000310000780c */ /* 0x000fe40005781670 */
[----:B------:R-:W-:-:S05]  /*8b80*/  @!P0 IMAD.X R11, R9, 0x1, R157, P5 ;  /* 0x00000001090b8824 */ /* 0x000fca00028e069d */
[----:B------:R3:W-:Y:S01]  /*8b90*/  @!P0 STG.E.U8 desc[UR36][R10.64+0x28], R57 ;  /* 0x000028390a008986 */ /* 0x0007e2000c101124 */
[----:B------:R-:W-:Y:S01]  /*8ba0*/  ISETP.LT.OR P0, PT, R0, 0x32, !P2 ;  /* 0x000000320000780c */ /* 0x000fe20005701670 */
[----:B------:R-:W-:Y:S01]  /*8bb0*/  @!P1 IMAD R79, R79, R153, RZ ;  /* 0x000000994f4f9224 */ /* 0x000fe200078e02ff */
[----:B--2---:R-:W-:-:S03]  /*8bc0*/  @!P1 IADD3 R12, P5, R8, R160, RZ ;  /* 0x000000a0080c9210 */ /* 0x004fc60007fbe0ff */
[----:B------:R-:W-:Y:S01]  /*8bd0*/  @!P4 IMAD R59, R80, R153, RZ ;  /* 0x00000099503bc224 */ /* 0x000fe200078e02ff */
[----:B------:R-:W-:Y:S02]  /*8be0*/  @!P1 IADD3.X R13, R9, R157, RZ, P5, !PT ;  /* 0x0000009d090d9210 */ /* 0x000fe40002ffe4ff */
[----:B-1----:R-:W-:-:S03]  /*8bf0*/  @!P4 IADD3 R14, P5, R6, R160, RZ ;  /* 0x000000a0060ec210 */ /* 0x002fc60007fbe0ff */
        /* <DEDUP_REMOVED lines=11> */
[----:B------:R-:W-:Y:S02]  /*8cb0*/  @!P1 IADD3 R10, P5, R8, R160, RZ ;  /* 0x000000a0080a9210 */ /* 0x000fe40007fbe0ff */
[----:B------:R-:W-:-:S03]  /*8cc0*/  ISETP.LT.OR P2, PT, R0, 0x3a, !P2 ;  /* 0x0000003a0000780c */ /* 0x000fc60005741670 */
[----:B------:R-:W-:Y:S01]  /*8cd0*/  @!P1 IMAD.X R11, R9, 0x1, R157, P5 ;  /* 0x00000001090b9824 */ /* 0x000fe200028e069d */
[----:B-1----:R-:W-:Y:S01]  /*8ce0*/  @!P4 IADD3 R12, P5, R8, R160, RZ ;  /* 0x000000a0080cc210 */ /* 0x002fe20007fbe0ff */
[----:B------:R-:W-:-:S03]  /*8cf0*/  @!P4 IMAD R83, R83, R153, RZ ;  /* 0x000000995353c224 */ /* 0x000fc600078e02ff */
[----:B------:R1:W-:Y:S01]  /*8d00*/  @!P1 STG.E.U8 desc[UR36][R10.64+0x30], R57 ;  /* 0x000030390a009986 */ /* 0x0003e2000c101124 */
[-C--:B------:R-:W-:Y:S01]  /*8d10*/  @!P0 IADD3 R22, P1, R6, R160.reuse, RZ ;  /* 0x000000a006168210 */ /* 0x080fe20007f3e0ff */
[--C-:B------:R-:W-:Y:S02]  /*8d20*/  @!P4 IMAD.X R13, R9, 0x1, R157.reuse, P5 ;  /* 0x00000001090dc824 */ /* 0x100fe400028e069d */
[-C--:B0-----:R-:W-:Y:S01]  /*8d30*/  @!P0 IMAD R15, R84, R153.reuse, RZ ;  /* 0x00000099540f8224 */ /* 0x081fe200078e02ff */
[----:B--2---:R-:W-:Y:S01]  /*8d40*/  @!P2 IADD3 R20, P5, R6, R160, RZ ;  /* 0x000000a00614a210 */ /* 0x004fe20007fbe0ff */
[--C-:B------:R-:W-:Y:S01]  /*8d50*/  @!P0 IMAD.X R23, R7, 0x1, R157.reuse, P1 ;  /* 0x0000000107178824 */ /* 0x100fe200008e069d */
[----:B------:R-:W-:Y:S01]  /*8d60*/  ISETP.GE.AND P1, PT, R3, 0x181, PT ;  /* 0x000001810300780c */ /* 0x000fe20003f26270 */
[----:B------:R-:W-:Y:S01]  /*8d70*/  @!P4 STG.E.U8 desc[UR36][R12.64+0x31], R83 ;  /* 0x000031530c00c986 */ /* 0x000fe2000c101124 */
[C---:B------:R-:W-:Y:S01]  /*8d80*/  ISETP.LT.OR P4, PT, R0.reuse, 0x39, !P3 ;  /* 0x000000390000780c */ /* 0x040fe20005f81670 */
[----:B------:R-:W-:Y:S01]  /*8d90*/  @!P2 IMAD.X R21, R7, 0x1, R157, P5 ;  /* 0x000000010715a824 */ /* 0x000fe200028e069d */
[C---:B------:R-:W-:Y:S01]  /*8da0*/  ISETP.LT.OR P3, PT, R0.reuse, 0x3a, !P3 ;  /* 0x0000003a0000780c */ /* 0x040fe20005f61670 */
[----:B------:R0:W-:Y:S01]  /*8db0*/  @!P0 STG.E.U8 desc[UR36][R22.64+0x38], R15 ;  /* 0x0000380f16008986 */ /* 0x0001e2000c101124 */
[C---:B------:R-:W-:Y:S01]  /*8dc0*/  ISETP.LT.OR P0, PT, R0.reuse, 0x1, !P1 ;  /* 0x000000010000780c */ /* 0x040fe20004f01670 */
[----:B------:R-:W-:Y:S01]  /*8dd0*/  @!P2 IMAD R85, R85, R153, RZ ;  /* 0x000000995555a224 */ /* 0x000fe200078e02ff */
[----:B------:R-:W-:-:S04]  /*8de0*/  ISETP.LT.OR P5, PT, R0, 0x2, !P1 ;  /* 0x000000020000780c */ /* 0x000fc80004fa1670 */
[----:B------:R2:W-:Y:S03]  /*8df0*/  @!P2 STG.E.U8 desc[UR36][R20.64+0x39], R85 ;  /* 0x000039551400a986 */ /* 0x0005e6000c101124 */
[----:B-1----:R-:W-:Y:S01]  /*8e00*/  @!P4 IADD3 R10, P2, R8, R160, RZ ;  /* 0x000000a0080ac210 */ /* 0x002fe20007f5e0ff */
[----:B0-----:R-:W-:-:S03]  /*8e10*/  @!P4 IMAD R23, R86, R153, RZ ;  /* 0x000000995617c224 */ /* 0x001fc600078e02ff */
[----:B------:R-:W-:Y:S01]  /*8e20*/  @!P0 MOV R14, R6 ;  /* 0x00000006000e8202 */ /* 0x000fe20000000f00 */
[----:B------:R-:W-:Y:S02]  /*8e30*/  @!P0 IMAD.MOV.U32 R15, RZ, RZ, R7 ;  /* 0x000000ffff0f8224 */ /* 0x000fe400078e0007 */
[----:B------:R-:W-:Y:S01]  /*8e40*/  @!P4 IMAD.X R11, R9, 0x1, R157, P2 ;  /* 0x00000001090bc824 */ /* 0x000fe200010e069d */
[----:B------:R-:W-:Y:S01]  /*8e50*/  @!P3 IADD3 R12, P2, R8, R160, RZ ;  /* 0x000000a0080cb210 */ /* 0x000fe20007f5e0ff */
[----:B------:R-:W-:Y:S02]  /*8e60*/  @!P0 IMAD R13, R5, 0x180, RZ ;  /* 0x00000180050d8824 */ /* 0x000fe400078e02ff */
[----:B------:R-:W-:Y:S01]  /*8e70*/  @!P0 IMAD.WIDE.U32 R14, R4, 0x180, R14 ;  /* 0x00000180040e8825 */ /* 0x000fe200078e000e */
[----:B------:R-:W-:Y:S03]  /*8e80*/  @!P4 STG.E.U8 desc[UR36][R10.64+0x38], R23 ;  /* 0x000038170a00c986 */ /* 0x000fe6000c101124 */
[----:B------:R-:W-:-:S02]  /*8e90*/  @!P0 IMAD.IADD R15, R13, 0x1, R15 ;  /* 0x000000010d0f8824 */ /* 0x000fc400078e020f */
[-C--:B------:R-:W-:Y:S02]  /*8ea0*/  @!P3 IMAD R87, R87, R153.reuse, RZ ;  /* 0x000000995757b224 */ /* 0x080fe400078e02ff */
[----:B------:R-:W-:Y:S01]  /*8eb0*/  @!P3 IMAD.X R13, R9, 0x1, R157, P2 ;  /* 0x00000001090db824 */ /* 0x000fe200010e069d */
[----:B------:R-:W-:Y:S01]  /*8ec0*/  ISETP.GE.AND P2, PT, R3, 0x189, PT ;  /* 0x000001890300780c */ /* 0x000fe20003f46270 */
[----:B------:R-:W-:Y:S02]  /*8ed0*/  @!P0 IMAD R3, R24, R153, RZ ;  /* 0x0000009918038224 */ /* 0x000fe400078e02ff */
[----:B------:R-:W-:Y:S01]  /*8ee0*/  @!P5 IMAD R57, R5, 0x180, RZ ;  /* 0x000001800539d824 */ /* 0x000fe200078e02ff */
[----:B------:R0:W-:Y:S01]  /*8ef0*/  @!P3 STG.E.U8 desc[UR36][R12.64+0x39], R87 ;  /* 0x000039570c00b986 */ /* 0x0001e2000c101124 */
[----:B------:R-:W-:Y:S01]  /*8f00*/  ISETP.LT.OR P3, PT, R0, 0x9, !P1 ;  /* 0x000000090000780c */ /* 0x000fe20004f61670 */
[----:B--2---:R-:W-:Y:S01]  /*8f10*/  @!P5 IMAD.WIDE.U32 R20, R4, 0x180, R6 ;  /* 0x000001800414d825 */ /* 0x004fe200078e0006 */
[C---:B------:R-:W-:Y:S01]  /*8f20*/  ISETP.LT.OR P4, PT, R0.reuse, 0x1, !P2 ;  /* 0x000000010000780c */ /* 0x040fe20005781670 */
[----:B------:R1:W-:Y:S01]  /*8f30*/  @!P0 STG.E.U8 desc[UR36][R14.64], R3 ;  /* 0x000000030e008986 */ /* 0x0003e2000c101124 */
[----:B------:R-:W-:Y:S01]  /*8f40*/  ISETP.LT.OR P0, PT, R0, 0x2, !P2 ;  /* 0x000000020000780c */ /* 0x000fe20005701670 */
[----:B------:R-:W-:-:S02]  /*8f50*/  @!P5 IMAD.IADD R21, R57, 0x1, R21 ;  /* 0x000000013915d824 */ /* 0x000fc400078e0215 */
[----:B------:R-:W-:-:S05]  /*8f60*/  @!P5 IMAD R25, R25, R153, RZ ;  /* 0x000000991919d224 */ /* 0x000fca00078e02ff */
[----:B------:R2:W-:Y:S01]  /*8f70*/  @!P5 STG.E.U8 desc[UR36][R20.64+0x1], R25 ;  /* 0x000001191400d986 */ /* 0x0005e2000c101124 */
[----:B0-----:R-:W-:Y:S01]  /*8f80*/  @!P3 IMAD R13, R5, 0x180, RZ ;  /* 0x00000180050db824 */ /* 0x001fe200078e02ff */
[----:B------:R-:W-:Y:S01]  /*8f90*/  ISETP.LT.OR P5, PT, R0, 0xa, !P1 ;  /* 0x0000000a0000780c */ /* 0x000fe20004fa1670 */
[----:B------:R-:W-:-:S04]  /*8fa0*/  @!P3 IMAD.WIDE.U32 R22, R4, 0x180, R6 ;  /* 0x000001800416b825 */ /* 0x000fc800078e0006 */
[----:B------:R-:W-:Y:S02]  /*8fb0*/  @!P4 IMAD R57, R5, 0x180, RZ ;  /* 0x000001800539c824 */ /* 0x000fe400078e02ff */
[----:B------:R-:W-:-:S04]  /*8fc0*/  @!P4 IMAD.WIDE.U32 R10, R4, 0x180, R8 ;  /* 0x00000180040ac825 */ /* 0x000fc800078e0008 */
[----:B------:R-:W-:Y:S01]  /*8fd0*/  @!P3 IMAD.IADD R23, R13, 0x1, R23 ;  /* 0x000000010d17b824 */ /* 0x000fe200078e0217 */
[----:B------:R-:W-:Y:S01]  /*8fe0*/  @!P4 IADD3 R11, R57, R11, RZ ;  /* 0x0000000b390bc210 */ /* 0x000fe20007ffe0ff */
[----:B------:R-:W-:Y:S02]  /*8ff0*/  @!P0 IMAD R59, R5, 0x180, RZ ;  /* 0x00000180053b8824 */ /* 0x000fe400078e02ff */
[----:B------:R-:W-:-:S04]  /*9000*/  @!P0 IMAD.WIDE.U32 R12, R4, 0x180, R8 ;  /* 0x00000180040c8825 */ /* 0x000fc800078e0008 */
[-C--:B-1----:R-:W-:Y:S02]  /*9010*/  @!P4 IMAD R3, R26, R153.reuse, RZ ;  /* 0x000000991a03c224 */ /* 0x082fe400078e02ff */
[----:B------:R-:W-:Y:S02]  /*9020*/  @!P0 IMAD.IADD R13, R59, 0x1, R13 ;  /* 0x000000013b0d8824 */ /* 0x000fe400078e020d */
[-C--:B------:R-:W-:Y:S01]  /*9030*/  @!P0 IMAD R27, R27, R153.reuse, RZ ;  /* 0x000000991b1b8224 */ /* 0x080fe200078e02ff */
[----:B------:R-:W-:Y:S01]  /*9040*/  @!P4 STG.E.U8 desc[UR36][R10.64], R3 ;  /* 0x000000030a00c986 */ /* 0x000fe2000c101124 */
[----:B------:R-:W-:Y:S01]  /*9050*/  @!P3 IMAD R57, R28, R153, RZ ;  /* 0x000000991c39b224 */ /* 0x000fe200078e02ff */
[C---:B------:R-:W-:Y:S01]  /*9060*/  ISETP.LT.OR P4, PT, R0.reuse, 0xa, !P2 ;  /* 0x0000000a0000780c */ /* 0x040fe20005781670 */
[----:B--2---:R-:W-:Y:S01]  /*9070*/  @!P5 IMAD R21, R5, 0x180, RZ ;  /* 0x000001800515d824 */ /* 0x004fe200078e02ff */
[----:B------:R0:W-:Y:S01]  /*9080*/  @!P0 STG.E.U8 desc[UR36][R12.64+0x1], R27 ;  /* 0x0000011b0c008986 */ /* 0x0001e2000c101124 */
[----:B------:R-:W-:Y:S01]  /*9090*/  ISETP.LT.OR P0, PT, R0, 0x9, !P2 ;  /* 0x000000090000780c */ /* 0x000fe20005701670 */
[----:B------:R-:W-:-:S02]  /*90a0*/  @!P5 IMAD.WIDE.U32 R14, R4, 0x180, R6 ;  /* 0x00000180040ed825 */ /* 0x000fc400078e0006 */
[----:B------:R1:W-:Y:S01]  /*90b0*/  @!P3 STG.E.U8 desc[UR36][R22.64+0x8], R57 ;  /* 0x000008391600b986 */ /* 0x0003e2000c101124 */
[----:B------:R-:W-:Y:S01]  /*90c0*/  ISETP.LT.OR P3, PT, R0, 0x11, !P1 ;  /* 0x000000110000780c */ /* 0x000fe20004f61670 */
[----:B------:R-:W-:Y:S02]  /*90d0*/  @!P5 IMAD.IADD R15, R21, 0x1, R15 ;  /* 0x00000001150fd824 */ /* 0x000fe400078e020f */
[----:B------:R-:W-:-:S03]  /*90e0*/  @!P5 IMAD R29, R29, R153, RZ ;  /* 0x000000991d1dd224 */ /* 0x000fc600078e02ff */
[C---:B------:R-:W-:Y:S02]  /*90f0*/  @!P4 IMAD R25, R5.reuse, 0x180, RZ ;  /* 0x000001800519c824 */ /* 0x040fe400078e02ff */
[--C-:B0-----:R-:W-:Y:S01]  /*9100*/  @!P4 IMAD.WIDE.U32 R12, R4, 0x180, R8.reuse ;  /* 0x00000180040cc825 */ /* 0x101fe200078e0008 */
[----:B------:R0:W-:Y:S01]  /*9110*/  @!P5 STG.E.U8 desc[UR36][R14.64+0x9], R29 ;  /* 0x0000091d0e00d986 */ /* 0x0001e2000c101124 */
[----:B------:R-:W-:Y:S02]  /*9120*/  ISETP.LT.OR P5, PT, R0, 0x12, !P1 ;  /* 0x000000120000780c */ /* 0x000fe40004fa1670 */
[----:B------:R-:W-:Y:S02]  /*9130*/  @!P0 IMAD R3, R5, 0x180, RZ ;  /* 0x0000018005038824 */ /* 0x000fe400078e02ff */
[----:B------:R-:W-:-:S04]  /*9140*/  @!P0 IMAD.WIDE.U32 R10, R4, 0x180, R8 ;  /* 0x00000180040a8825 */ /* 0x000fc800078e0008 */
[----:B------:R-:W-:Y:S02]  /*9150*/  @!P0 IMAD.IADD R11, R3, 0x1, R11 ;  /* 0x00000001030b8824 */ /* 0x000fe400078e020b */
[----:B------:R-:W-:Y:S02]  /*9160*/  @!P0 IMAD R3, R30, R153, RZ ;  /* 0x000000991e038224 */ /* 0x000fe400078e02ff */
[----:B-1----:R-:W-:Y:S02]  /*9170*/  @!P3 IMAD R23, R5, 0x180, RZ ;  /* 0x000001800517b824 */ /* 0x002fe400078e02ff */
[----:B------:R-:W-:Y:S01]  /*9180*/  @!P3 IMAD.WIDE.U32 R20, R4, 0x180, R6 ;  /* 0x000001800414b825 */ /* 0x000fe200078e0006 */
[----:B------:R-:W-:Y:S01]  /*9190*/  @!P0 STG.E.U8 desc[UR36][R10.64+0x8], R3 ;  /* 0x000008030a008986 */ /* 0x000fe2000c101124 */
[----:B------:R-:W-:Y:S02]  /*91a0*/  ISETP.LT.OR P0, PT, R0, 0x19, !P1 ;  /* 0x000000190000780c */ /* 0x000fe40004f01670 */
[----:B------:R-:W-:-:S02]  /*91b0*/  @!P4 IMAD.IADD R13, R25, 0x1, R13 ;  /* 0x00000001190dc824 */ /* 0x000fc400078e020d */
[-C--:B------:R-:W-:Y:S02]  /*91c0*/  @!P4 IMAD R31, R31, R153.reuse, RZ ;  /* 0x000000991f1fc224 */ /* 0x080fe400078e02ff */
[----:B------:R-:W-:Y:S02]  /*91d0*/  @!P3 IMAD.IADD R21, R23, 0x1, R21 ;  /* 0x000000011715b824 */ /* 0x000fe400078e0215 */
[----:B------:R-:W-:Y:S01]  /*91e0*/  @!P3 IMAD R25, R32, R153, RZ ;  /* 0x000000992019b224 */ /* 0x000fe200078e02ff */
[----:B------:R1:W-:Y:S01]  /*91f0*/  @!P4 STG.E.U8 desc[UR36][R12.64+0x9], R31 ;  /* 0x0000091f0c00c986 */ /* 0x0003e2000c101124 */
[C---:B------:R-:W-:Y:S01]  /*9200*/  ISETP.LT.OR P4, PT, R0.reuse, 0x11, !P2 ;  /* 0x000000110000780c */ /* 0x040fe20005781670 */
[----:B------:R-:W-:Y:S02]  /*9210*/  @!P5 IMAD R23, R5, 0x180, RZ ;  /* 0x000001800517d824 */ /* 0x000fe400078e02ff */
[----:B------:R2:W-:Y:S01]  /*9220*/  @!P3 STG.E.U8 desc[UR36][R20.64+0x10], R25 ;  /* 0x000010191400b986 */ /* 0x0005e2000c101124 */
[----:B------:R-:W-:Y:S01]  /*9230*/  ISETP.LT.OR P3, PT, R0, 0x12, !P2 ;  /* 0x000000120000780c */ /* 0x000fe20005761670 */
[----:B0-----:R-:W-:-:S04]  /*9240*/  @!P5 IMAD.WIDE.U32 R14, R4, 0x180, R6 ;  /* 0x00000180040ed825 */ /* 0x001fc800078e0006 */
[----:B------:R-:W-:Y:S02]  /*9250*/  @!P5 IMAD.IADD R15, R23, 0x1, R15 ;  /* 0x00000001170fd824 */ /* 0x000fe400078e020f */
[----:B-1----:R-:W-:Y:S02]  /*9260*/  @!P0 IMAD R13, R5, 0x180, RZ ;  /* 0x00000180050d8824 */ /* 0x002fe400078e02ff */
[----:B------:R-:W-:-:S04]  /*9270*/  @!P0 IMAD.WIDE.U32 R22, R4, 0x180, R6 ;  /* 0x0000018004168825 */ /* 0x000fc800078e0006 */
[----:B------:R-:W-:Y:S01]  /*9280*/  @!P5 IMAD R33, R33, R153, RZ ;  /* 0x000000992121d224 */ /* 0x000fe200078e02ff */
[----:B------:R-:W-:Y:S01]  /*9290*/  @!P0 IADD3 R23, R13, R23, RZ ;  /* 0x000000170d178210 */ /* 0x000fe20007ffe0ff */
[C---:B------:R-:W-:Y:S02]  /*92a0*/  @!P4 IMAD R3, R5.reuse, 0x180, RZ ;  /* 0x000001800503c824 */ /* 0x040fe400078e02ff */
[--C-:B------:R-:W-:Y:S01]  /*92b0*/  @!P4 IMAD.WIDE.U32 R10, R4, 0x180, R8.reuse ;  /* 0x00000180040ac825 */ /* 0x100fe200078e0008 */
[----:B------:R0:W-:Y:S01]  /*92c0*/  @!P5 STG.E.U8 desc[UR36][R14.64+0x11], R33 ;  /* 0x000011210e00d986 */ /* 0x0001e2000c101124 */
[----:B------:R-:W-:Y:S02]  /*92d0*/  ISETP.LT.OR P5, PT, R0, 0x1a, !P1 ;  /* 0x0000001a0000780c */ /* 0x000fe40004fa1670 */
[----:B------:R-:W-:Y:S02]  /*92e0*/  @!P3 IMAD R27, R5, 0x180, RZ ;  /* 0x00000180051bb824 */ /* 0x000fe400078e02ff */
[----:B------:R-:W-:-:S04]  /*92f0*/  @!P3 IMAD.WIDE.U32 R12, R4, 0x180, R8 ;  /* 0x00000180040cb825 */ /* 0x000fc800078e0008 */
[----:B------:R-:W-:Y:S02]  /*9300*/  @!P4 IMAD.IADD R11, R3, 0x1, R11 ;  /* 0x00000001030bc824 */ /* 0x000fe400078e020b */
[-C--:B------:R-:W-:Y:S02]  /*9310*/  @!P4 IMAD R3, R34, R153.reuse, RZ ;  /* 0x000000992203c224 */ /* 0x080fe400078e02ff */
[----:B------:R-:W-:Y:S02]  /*9320*/  @!P3 IMAD.IADD R13, R27, 0x1, R13 ;  /* 0x000000011b0db824 */ /* 0x000fe400078e020d */
[-C--:B------:R-:W-:Y:S01]  /*9330*/  @!P3 IMAD R35, R35, R153.reuse, RZ ;  /* 0x000000992323b224 */ /* 0x080fe200078e02ff */
[----:B------:R1:W-:Y:S01]  /*9340*/  @!P4 STG.E.U8 desc[UR36][R10.64+0x10], R3 ;  /* 0x000010030a00c986 */ /* 0x0003e2000c101124 */
[----:B--2---:R-:W-:Y:S01]  /*9350*/  @!P0 IMAD R21, R36, R153, RZ ;  /* 0x0000009924158224 */ /* 0x004fe200078e02ff */
[C---:B------:R-:W-:Y:S01]  /*9360*/  ISETP.LT.OR P4, PT, R0.reuse, 0x1a, !P2 ;  /* 0x0000001a0000780c */ /* 0x040fe20005781670 */
[----:B------:R-:W-:Y:S01]  /*9370*/  @!P5 IMAD R25, R5, 0x180, RZ ;  /* 0x000001800519d824 */ /* 0x000fe200078e02ff */
[----:B------:R2:W-:Y:S01]  /*9380*/  @!P3 STG.E.U8 desc[UR36][R12.64+0x11], R35 ;  /* 0x000011230c00b986 */ /* 0x0005e2000c101124 */
[----:B------:R-:W-:Y:S01]  /*9390*/  ISETP.LT.OR P3, PT, R0, 0x19, !P2 ;  /* 0x000000190000780c */ /* 0x000fe20005761670 */
[----:B0-----:R-:W-:-:S02]  /*93a0*/  @!P5 IMAD.WIDE.U32 R14, R4, 0x180, R6 ;  /* 0x00000180040ed825 */ /* 0x001fc400078e0006 */
[----:B------:R0:W-:Y:S01]  /*93b0*/  @!P0 STG.E.U8 desc[UR36][R22.64+0x18], R21 ;  /* 0x0000181516008986 */ /* 0x0001e2000c101124 */
[----:B------:R-:W-:Y:S01]  /*93c0*/  ISETP.LT.OR P0, PT, R0, 0x21, !P1 ;  /* 0x000000210000780c */ /* 0x000fe20004f01670 */
[----:B------:R-:W-:Y:S02]  /*93d0*/  @!P5 IMAD.IADD R15, R25, 0x1, R15 ;  /* 0x00000001190fd824 */ /* 0x000fe400078e020f */
[----:B------:R-:W-:-:S03]  /*93e0*/  @!P5 IMAD R37, R37, R153, RZ ;  /* 0x000000992525d224 */ /* 0x000fc600078e02ff */
[C---:B------:R-:W-:Y:S02]  /*93f0*/  @!P4 IMAD R25, R5.reuse, 0x180, RZ ;  /* 0x000001800519c824 */ /* 0x040fe400078e02ff */
[----:B------:R3:W-:Y:S01]  /*9400*/  @!P5 STG.E.U8 desc[UR36][R14.64+0x19], R37 ;  /* 0x000019250e00d986 */ /* 0x0007e2000c101124 */
[----:B-1----:R-:W-:Y:S01]  /*9410*/  @!P3 IMAD R3, R5, 0x180, RZ ;  /* 0x000001800503b824 */ /* 0x002fe200078e02ff */
[----:B------:R-:W-:Y:S01]  /*9420*/  ISETP.LT.OR P5, PT, R0, 0x22, !P1 ;  /* 0x000000220000780c */ /* 0x000fe20004fa1670 */
[----:B------:R-:W-:-:S04]  /*9430*/  @!P3 IMAD.WIDE.U32 R10, R4, 0x180, R8 ;  /* 0x00000180040ab825 */ /* 0x000fc800078e0008 */
[----:B--2---:R-:W-:-:S04]  /*9440*/  @!P4 IMAD.WIDE.U32 R12, R4, 0x180, R8 ;  /* 0x00000180040cc825 */ /* 0x004fc800078e0008 */
[----:B------:R-:W-:Y:S02]  /*9450*/  @!P3 IMAD.IADD R11, R3, 0x1, R11 ;  /* 0x00000001030bb824 */ /* 0x000fe400078e020b */
[----:B------:R-:W-:Y:S02]  /*9460*/  @!P3 IMAD R3, R38, R153, RZ ;  /* 0x000000992603b224 */ /* 0x000fe400078e02ff */
[----:B0-----:R-:W-:Y:S02]  /*9470*/  @!P0 IMAD R23, R5, 0x180, RZ ;  /* 0x0000018005178824 */ /* 0x001fe400078e02ff */
        /* <DEDUP_REMOVED lines=8> */
[----:B------:R-:W-:Y:S01]  /*9500*/  ISETP.LT.OR P4, PT, R0, 0x21, !P2 ;  /* 0x000000210000780c */ /* 0x000fe20005781670 */
[----:B------:R-:W-:Y:S02]  /*9510*/  @!P5 IMAD R23, R5, 0x180, RZ ;  /* 0x000001800517d824 */ /* 0x000fe400078e02ff */
[----:B---3--:R-:W-:Y:S01]  /*9520*/  @!P5 IMAD.WIDE.U32 R14, R4, 0x180, R6 ;  /* 0x00000180040ed825 */ /* 0x008fe200078e0006 */
[----:B------:R1:W-:Y:S01]  /*9530*/  @!P0 STG.E.U8 desc[UR36][R20.64+0x20], R25 ;  /* 0x0000201914008986 */ /* 0x0003e2000c101124 */
[----:B------:R-:W-:-:S02]  /*9540*/  ISETP.LT.OR P0, PT, R0, 0x22, !P2 ;  /* 0x000000220000780c */ /* 0x000fc40005701670 */
[----:B------:R-:W-:Y:S01]  /*9550*/  @!P5 IMAD R41, R41, R153, RZ ;  /* 0x000000992929d224 */ /* 0x000fe200078e02ff */
[----:B------:R-:W-:Y:S01]  /*9560*/  @!P5 IADD3 R15, R23, R15, RZ ;  /* 0x0000000f170fd210 */ /* 0x000fe20007ffe0ff */
[----:B------:R-:W-:-:S04]  /*9570*/  @!P3 IMAD.WIDE.U32 R22, R4, 0x180, R6 ;  /* 0x000001800416b825 */ /* 0x000fc800078e0006 */
[C---:B0-----:R-:W-:Y:S01]  /*9580*/  @!P3 IMAD R13, R5.reuse, 0x180, RZ ;  /* 0x00000180050db824 */ /* 0x041fe200078e02ff */
[----:B------:R0:W-:Y:S01]  /*9590*/  @!P5 STG.E.U8 desc[UR36][R14.64+0x21], R41 ;  /* 0x000021290e00d986 */ /* 0x0001e2000c101124 */
[----:B------:R-:W-:Y:S01]  /*95a0*/  ISETP.LT.OR P5, PT, R0, 0x2a, !P1 ;  /* 0x0000002a0000780c */ /* 0x000fe20004fa1670 */
[----:B------:R-:W-:Y:S02]  /*95b0*/  @!P4 IMAD R3, R5, 0x180, RZ ;  /* 0x000001800503c824 */ /* 0x000fe400078e02ff */
[----:B------:R-:W-:-:S04]  /*95c0*/  @!P4 IMAD.WIDE.U32 R10, R4, 0x180, R8 ;  /* 0x00000180040ac825 */ /* 0x000fc800078e0008 */
[----:B------:R-:W-:Y:S02]  /*95d0*/  @!P3 IMAD.IADD R23, R13, 0x1, R23 ;  /* 0x000000010d17b824 */ /* 0x000fe400078e0217 */
[----:B------:R-:W-:Y:S02]  /*95e0*/  @!P0 IMAD R27, R5, 0x180, RZ ;  /* 0x00000180051b8824 */ /* 0x000fe400078e02ff */
[----:B------:R-:W-:-:S04]  /*95f0*/  @!P0 IMAD.WIDE.U32 R12, R4, 0x180, R8 ;  /* 0x00000180040c8825 */ /* 0x000fc800078e0008 */
[----:B------:R-:W-:Y:S02]  /*9600*/  @!P4 IMAD.IADD R11, R3, 0x1, R11 ;  /* 0x00000001030bc824 */ /* 0x000fe400078e020b */
[-C--:B------:R-:W-:Y:S02]  /*9610*/  @!P4 IMAD R3, R42, R153.reuse, RZ ;  /* 0x000000992a03c224 */ /* 0x080fe400078e02ff */
[----:B------:R-:W-:Y:S02]  /*9620*/  @!P0 IMAD.IADD R13, R27, 0x1, R13 ;  /* 0x000000011b0d8824 */ /* 0x000fe400078e020d */
[-C--:B------:R-:W-:Y:S01]  /*9630*/  @!P0 IMAD R43, R43, R153.reuse, RZ ;  /* 0x000000992b2b8224 */ /* 0x080fe200078e02ff */
[----:B------:R2:W-:Y:S01]  /*9640*/  @!P4 STG.E.U8 desc[UR36][R10.64+0x20], R3 ;  /* 0x000020030a00c986 */ /* 0x0005e2000c101124 */
[----:B-1----:R-:W-:Y:S01]  /*9650*/  @!P3 IMAD R21, R44, R153, RZ ;  /* 0x000000992c15b224 */ /* 0x002fe200078e02ff */
[C---:B------:R-:W-:Y:S01]  /*9660*/  ISETP.LT.OR P4, PT, R0.reuse, 0x2a, !P2 ;  /* 0x0000002a0000780c */ /* 0x040fe20005781670 */
[----:B------:R-:W-:Y:S01]  /*9670*/  @!P5 IMAD R25, R5, 0x180, RZ ;  /* 0x000001800519d824 */ /* 0x000fe200078e02ff */
[----:B------:R-:W-:Y:S01]  /*9680*/  @!P0 STG.E.U8 desc[UR36][R12.64+0x21], R43 ;  /* 0x0000212b0c008986 */ /* 0x000fe2000c101124 */
[----:B------:R-:W-:Y:S01]  /*9690*/  ISETP.LT.OR P0, PT, R0, 0x29, !P2 ;  /* 0x000000290000780c */ /* 0x000fe20005701670 */
[----:B0-----:R-:W-:-:S02]  /*96a0*/  @!P5 IMAD.WIDE.U32 R14, R4, 0x180, R6 ;  /* 0x00000180040ed825 */ /* 0x001fc400078e0006 */
[----:B------:R0:W-:Y:S01]  /*96b0*/  @!P3 STG.E.U8 desc[UR36][R22.64+0x28], R21 ;  /* 0x000028151600b986 */ /* 0x0001e2000c101124 */
[----:B------:R-:W-:Y:S01]  /*96c0*/  ISETP.LT.OR P3, PT, R0, 0x31, !P1 ;  /* 0x000000310000780c */ /* 0x000fe20004f61670 */
[----:B------:R-:W-:Y:S02]  /*96d0*/  @!P5 IMAD.IADD R15, R25, 0x1, R15 ;  /* 0x00000001190fd824 */ /* 0x000fe400078e020f */
[----:B------:R-:W-:-:S03]  /*96e0*/  @!P5 IMAD R45, R45, R153, RZ ;  /* 0x000000992d2dd224 */ /* 0x000fc600078e02ff */
[----:B------:R-:W-:Y:S02]  /*96f0*/  @!P4 IMAD R47, R47, R153, RZ ;  /* 0x000000992f2fc224 */ /* 0x000fe400078e02ff */
[----:B------:R1:W-:Y:S01]  /*9700*/  @!P5 STG.E.U8 desc[UR36][R14.64+0x29], R45 ;  /* 0x0000292d0e00d986 */ /* 0x0003e2000c101124 */
[----:B------:R-:W-:Y:S01]  /*9710*/  ISETP.LT.OR P5, PT, R0, 0x32, !P1 ;  /* 0x000000320000780c */ /* 0x000fe20004fa1670 */
[----:B--2---:R-:W-:Y:S02]  /*9720*/  @!P0 IMAD R3, R5, 0x180, RZ ;  /* 0x0000018005038824 */ /* 0x004fe400078e02ff */
[----:B------:R-:W-:-:S04]  /*9730*/  @!P0 IMAD.WIDE.U32 R10, R4, 0x180, R8 ;  /* 0x00000180040a8825 */ /* 0x000fc800078e0008 */
[----:B0-----:R-:W-:Y:S02]  /*9740*/  @!P4 IMAD R23, R5, 0x180, RZ ;  /* 0x000001800517c824 */ /* 0x001fe400078e02ff */
[----:B------:R-:W-:-:S04]  /*9750*/  @!P4 IMAD.WIDE.U32 R12, R4, 0x180, R8 ;  /* 0x00000180040cc825 */ /* 0x000fc800078e0008 */
[----:B------:R-:W-:Y:S01]  /*9760*/  @!P3 IMAD R25, R5, 0x180, RZ ;  /* 0x000001800519b824 */ /* 0x000fe200078e02ff */
[----:B------:R-:W-:Y:S01]  /*9770*/  @!P4 IADD3 R13, R23, R13, RZ ;  /* 0x0000000d170dc210 */ /* 0x000fe20007ffe0ff */
[----:B------:R-:W-:-:S04]  /*9780*/  @!P3 IMAD.WIDE.U32 R20, R4, 0x180, R6 ;  /* 0x000001800414b825 */ /* 0x000fc800078e0006 */
[----:B------:R-:W-:Y:S02]  /*9790*/  @!P0 IMAD.IADD R11, R3, 0x1, R11 ;  /* 0x00000001030b8824 */ /* 0x000fe400078e020b */
[-C--:B------:R-:W-:Y:S02]  /*97a0*/  @!P0 IMAD R3, R46, R153.reuse, RZ ;  /* 0x000000992e038224 */ /* 0x080fe400078e02ff */
[----:B------:R-:W-:Y:S02]  /*97b0*/  @!P3 IMAD.IADD R21, R25, 0x1, R21 ;  /* 0x000000011915b824 */ /* 0x000fe400078e0215 */
[----:B------:R-:W-:Y:S01]  /*97c0*/  @!P3 IMAD R23, R48, R153, RZ ;  /* 0x000000993017b224 */ /* 0x000fe200078e02ff */
[----:B------:R0:W-:Y:S01]  /*97d0*/  @!P0 STG.E.U8 desc[UR36][R10.64+0x28], R3 ;  /* 0x000028030a008986 */ /* 0x0001e2000c101124 */
[----:B------:R-:W-:Y:S01]  /*97e0*/  @!P5 IMAD R25, R5, 0x180, RZ ;  /* 0x000001800519d824 */ /* 0x000fe200078e02ff */
[----:B------:R-:W-:Y:S01]  /*97f0*/  ISETP.LT.OR P0, PT, R0, 0x31, !P2 ;  /* 0x000000310000780c */ /* 0x000fe20005701670 */
[----:B-1----:R-:W-:Y:S01]  /*9800*/  @!P5 IMAD.WIDE.U32 R14, R4, 0x180, R6 ;  /* 0x00000180040ed825 */ /* 0x002fe200078e0006 */
[----:B------:R-:W-:Y:S01]  /*9810*/  @!P4 STG.E.U8 desc[UR36][R12.64+0x29], R47 ;  /* 0x0000292f0c00c986 */ /* 0x000fe2000c101124 */
[----:B------:R-:W-:-:S02]  /*9820*/  ISETP.LT.OR P4, PT, R0, 0x32, !P2 ;  /* 0x000000320000780c */ /* 0x000fc40005781670 */
[----:B------:R-:W-:Y:S01]  /*9830*/  @!P5 IMAD.IADD R15, R25, 0x1, R15 ;  /* 0x00000001190fd824 */ /* 0x000fe200078e020f */
[----:B------:R1:W-:Y:S01]  /*9840*/  @!P3 STG.E.U8 desc[UR36][R20.64+0x30], R23 ;  /* 0x000030171400b986 */ /* 0x0003e2000c101124 */
[C---:B------:R-:W-:Y:S01]  /*9850*/  ISETP.LT.OR P3, PT, R0.reuse, 0x39, !P1 ;  /* 0x000000390000780c */ /* 0x040fe20004f61670 */
[----:B------:R-:W-:Y:S01]  /*9860*/  @!P5 IMAD R49, R49, R153, RZ ;  /* 0x000000993131d224 */ /* 0x000fe200078e02ff */
[----:B------:R-:W-:-:S04]  /*9870*/  ISETP.LT.OR P1, PT, R0, 0x3a, !P1 ;  /* 0x0000003a0000780c */ /* 0x000fc80004f21670 */
[----:B------:R2:W-:Y:S01]  /*9880*/  @!P5 STG.E.U8 desc[UR36][R14.64+0x31], R49 ;  /* 0x000031310e00d986 */ /* 0x0005e2000c101124 */
[C---:B------:R-:W-:Y:S01]  /*9890*/  ISETP.LT.OR P5, PT, R0.reuse, 0x39, !P2 ;  /* 0x000000390000780c */ /* 0x040fe200057a1670 */
[C---:B------:R-:W-:Y:S01]  /*98a0*/  @!P0 IMAD R27, R5.reuse, 0x180, RZ ;  /* 0x00000180051b8824 */ /* 0x040fe200078e02ff */
[----:B------:R-:W-:Y:S01]  /*98b0*/  ISETP.LT.OR P2, PT, R0, 0x3a, !P2 ;  /* 0x0000003a0000780c */ /* 0x000fe20005741670 */
[C---:B------:R-:W-:Y:S02]  /*98c0*/  @!P4 IMAD R29, R5.reuse, 0x180, RZ ;  /* 0x00000180051dc824 */ /* 0x040fe400078e02ff */
[----:B0-----:R-:W-:Y:S02]  /*98d0*/  @!P0 IMAD R3, R50, R153, RZ ;  /* 0x0000009932038224 */ /* 0x001fe400078e02ff */
[----:B------:R-:W-:Y:S02]  /*98e0*/  @!P3 IMAD R11, R5, 0x180, RZ ;  /* 0x00000180050bb824 */ /* 0x000fe400078e02ff */
[----:B-1----:R-:W-:-:S04]  /*98f0*/  @!P3 IMAD.WIDE.U32 R20, R4, 0x180, R6 ;  /* 0x000001800414b825 */ /* 0x002fc800078e0006 */
[----:B--2---:R-:W-:-:S04]  /*9900*/  @!P1 IMAD.WIDE.U32 R14, R4, 0x180, R6 ;  /* 0x00000180040e9825 */ /* 0x004fc800078e0006 */
[----:B------:R-:W-:Y:S02]  /*9910*/  @!P3 IMAD.IADD R21, R11, 0x1, R21 ;  /* 0x000000010b15b824 */ /* 0x000fe400078e0215 */
[----:B------:R-:W-:-:S04]  /*9920*/  @!P0 IMAD.WIDE.U32 R6, R4, 0x180, R8 ;  /* 0x0000018004068825 */ /* 0x000fc800078e0008 */
[----:B------:R-:W-:-:S04]  /*9930*/  @!P4 IMAD.WIDE.U32 R10, R4, 0x180, R8 ;  /* 0x00000180040ac825 */ /* 0x000fc800078e0008 */
[----:B------:R-:W-:-:S04]  /*9940*/  @!P5 IMAD.WIDE.U32 R12, R4, 0x180, R8 ;  /* 0x00000180040cd825 */ /* 0x000fc800078e0008 */
[C---:B------:R-:W-:Y:S02]  /*9950*/  @!P1 IMAD R31, R5.reuse, 0x180, RZ ;  /* 0x00000180051f9824 */ /* 0x040fe400078e02ff */
[----:B------:R-:W-:Y:S02]  /*9960*/  @!P5 IMAD R33, R5, 0x180, RZ ;  /* 0x000001800521d824 */ /* 0x000fe400078e02ff */
[----:B------:R-:W-:-:S04]  /*9970*/  @!P2 IMAD.WIDE.U32 R8, R4, 0x180, R8 ;  /* 0x000001800408a825 */ /* 0x000fc800078e0008 */
[----:B------:R-:W-:Y:S02]  /*9980*/  @!P2 IMAD R5, R5, 0x180, RZ ;  /* 0x000001800505a824 */ /* 0x000fe400078e02ff */
[----:B------:R-:W-:Y:S02]  /*9990*/  @!P0 IMAD.IADD R7, R27, 0x1, R7 ;  /* 0x000000011b078824 */ /* 0x000fe400078e0207 */
[----:B------:R-:W-:Y:S01]  /*99a0*/  @!P4 IMAD R51, R51, R153, RZ ;  /* 0x000000993333c224 */ /* 0x000fe200078e02ff */
[----:B------:R-:W-:Y:S01]  /*99b0*/  @!P2 IADD3 R9, R5, R9, RZ ;  /* 0x000000090509a210 */ /* 0x000fe20007ffe0ff */
[----:B------:R-:W-:Y:S01]  /*99c0*/  @!P4 IMAD.IADD R11, R29, 0x1, R11 ;  /* 0x000000011d0bc824 */ /* 0x000fe200078e020b */
[----:B------:R4:W-:Y:S01]  /*99d0*/  @!P0 STG.E.U8 desc[UR36][R6.64+0x30], R3 ;  /* 0x0000300306008986 */ /* 0x0009e2000c101124 */
[-C--:B------:R-:W-:Y:S02]  /*99e0*/  @!P3 IMAD R23, R52, R153.reuse, RZ ;  /* 0x000000993417b224 */ /* 0x080fe400078e02ff */
[----:B------:R-:W-:Y:S01]  /*99f0*/  @!P1 IMAD R53, R53, R153, RZ ;  /* 0x0000009935359224 */ /* 0x000fe200078e02ff */
[----:B------:R4:W-:Y:S01]  /*9a00*/  @!P4 STG.E.U8 desc[UR36][R10.64+0x31], R51 ;  /* 0x000031330a00c986 */ /* 0x0009e2000c101124 */
[----:B------:R-:W-:-:S02]  /*9a10*/  @!P1 IMAD.IADD R15, R31, 0x1, R15 ;  /* 0x000000011f0f9824 */ /* 0x000fc400078e020f */
[-C--:B------:R-:W-:Y:S01]  /*9a20*/  @!P5 IMAD R25, R54, R153.reuse, RZ ;  /* 0x000000993619d224 */ /* 0x080fe200078e02ff */
[----:B------:R4:W-:Y:S01]  /*9a30*/  @!P3 STG.E.U8 desc[UR36][R20.64+0x38], R23 ;  /* 0x000038171400b986 */ /* 0x0009e2000c101124 */
[----:B------:R-:W-:Y:S02]  /*9a40*/  @!P5 IMAD.IADD R13, R33, 0x1, R13 ;  /* 0x00000001210dd824 */ /* 0x000fe400078e020d */
[----:B------:R-:W-:Y:S01]  /*9a50*/  @!P2 IMAD R55, R55, R153, RZ ;  /* 0x000000993737a224 */ /* 0x000fe200078e02ff */
[----:B------:R4:W-:Y:S04]  /*9a60*/  @!P1 STG.E.U8 desc[UR36][R14.64+0x39], R53 ;  /* 0x000039350e009986 */ /* 0x0009e8000c101124 */
[----:B------:R4:W-:Y:S04]  /*9a70*/  @!P5 STG.E.U8 desc[UR36][R12.64+0x38], R25 ;  /* 0x000038190c00d986 */ /* 0x0009e8000c101124 */
[----:B------:R4:W-:Y:S02]  /*9a80*/  @!P2 STG.E.U8 desc[UR36][R8.64+0x39], R55 ;  /* 0x000039370800a986 */ /* 0x0009e4000c101124 */
.L_x_118:
[----:B------:R-:W-:Y:S05]  /*9a90*/  BSYNC B0 ;  /* 0x0000000000007941 */ /* 0x000fea0003800000 */
.L_x_28:
[----:B------:R-:W-:Y:S01]  /*9aa0*/  ULDC UR4, c[0x0][0xc] ;  /* 0x0000030000047ab9 */ /* 0x000fe20000000800 */
[----:B------:R-:W-:Y:S01]  /*9ab0*/  ULDC UR5, c[0x0][0x10] ;  /* 0x0000040000057ab9 */ /* 0x000fe20000000800 */
[----:B--2-4-:R-:W2:Y:S01]  /*9ac0*/  LDC R3, c[0x0][0x14] ;  /* 0x00000500ff037b82 */ /* 0x014ea20000000800 */
[----:B------:R-:W-:Y:S01]  /*9ad0*/  UIMAD.WIDE.U32 UR4, UR4, UR5, URZ ;  /* 0x00000005040472a5 */ /* 0x000fe2000f8e003f */
[----:B------:R-:W-:Y:S01]  /*9ae0*/  PRMT R0, RZ, 0x7610, R0 ;  /* 0x00007610ff007816 */ /* 0x000fe20000000000 */
[----:B------:R-:W-:Y:S02]  /*9af0*/  IMAD.MOV.U32 R23, RZ, RZ, -0x1 ;  /* 0xffffffffff177424 */ /* 0x000fe400078e00ff */
[----:B------:R-:W-:Y:S02]  /*9b00*/  IMAD.MOV.U32 R22, RZ, RZ, -0x1 ;  /* 0xffffffffff167424 */ /* 0x000fe400078e00ff */
[----:B--2---:R-:W-:-:S04]  /*9b10*/  IMAD.WIDE.U32 R16, R3, UR4, R16 ;  /* 0x0000000403107c25 */ /* 0x004fc8000f8e0010 */
[----:B------:R-:W-:Y:S01]  /*9b20*/  IMAD R3, R3, UR5, RZ ;  /* 0x0000000503037c24 */ /* 0x000fe2000f8e02ff */
[----:B------:R-:W-:Y:S02]  /*9b30*/  ULDC.64 UR4, c[0x0][0x650] ;  /* 0x0001940000047ab9 */ /* 0x000fe40000000a00 */
[----:B------:R-:W-:Y:S01]  /*9b40*/  ISETP.GE.U32.AND P0, PT, R16, UR4, PT ;  /* 0x0000000410007c0c */ /* 0x000fe2000bf06070 */
[----:B------:R-:W-:-:S05]  /*9b50*/  IMAD.IADD R17, R17, 0x1, R3 ;  /* 0x0000000111117824 */ /* 0x000fca00078e0203 */
[----:B------:R-:W-:-:S13]  /*9b60*/  ISETP.GE.U32.AND.EX P0, PT, R17, UR5, PT, P0 ;  /* 0x0000000511007c0c */ /* 0x000fda000bf06100 */
[----:B------:R-:W-:Y:S05]  /*9b70*/  @P0 BRA `(.L_x_119) ;  /* 0x0000000400640947 */ /* 0x000fea0003800000 */
[----:B------:R-:W2:Y:S01]  /*9b80*/  S2R R12, SR_CTAID.X ;  /* 0x00000000000c7919 */ /* 0x000ea20000002500 */
[----:B------:R-:W4:Y:S01]  /*9b90*/  LDC.64 R10, c[0x0][0x628] ;  /* 0x00018a00ff0a7b82 */ /* 0x000f220000000a00 */
[----:B------:R-:W-:Y:S01]  /*9ba0*/  ULDC UR4, c[0x0][0x150] ;  /* 0x0000540000047ab9 */ /* 0x000fe20000000800 */
[----:B------:R-:W-:Y:S01]  /*9bb0*/  IMAD.MOV.U32 R8, RZ, RZ, R16 ;  /* 0x000000ffff087224 */ /* 0x000fe200078e0010 */
[----:B------:R-:W1:Y:S01]  /*9bc0*/  S2R R23, SR_CTAID.Y ;  /* 0x0000000000177919 */ /* 0x000e620000002600 */
[----:B------:R-:W-:-:S04]  /*9bd0*/  IMAD.MOV.U32 R9, RZ, RZ, R17 ;  /* 0x000000ffff097224 */ /* 0x000fc800078e0011 */
[----:B0-----:R-:W0:Y:S08]  /*9be0*/  LDC R21, c[0x0][0x144] ;  /* 0x00005100ff157b82 */ /* 0x001e300000000800 */
[----:B------:R-:W0:Y:S08]  /*9bf0*/  LDC R0, c[0x0][0x630] ;  /* 0x00018c00ff007b82 */ /* 0x000e300000000800 */
[----:B------:R-:W0:Y:S01]  /*9c00*/  LDC.64 R14, c[0x0][0x620] ;  /* 0x00018800ff0e7b82 */ /* 0x000e220000000a00 */
[----:B----4-:R-:W-:-:S04]  /*9c10*/  ISETP.NE.U32.AND P0, PT, R10, RZ, PT ;  /* 0x000000ff0a00720c */ /* 0x010fc80003f05070 */
[----:B------:R-:W-:Y:S02]  /*9c20*/  ISETP.NE.AND.EX P0, PT, R11, RZ, PT, P0 ;  /* 0x000000ff0b00720c */ /* 0x000fe40003f05300 */
[----:B--2---:R-:W-:-:S05]  /*9c30*/  I2FP.F32.U32 R3, R12 ;  /* 0x0000000c00037245 */ /* 0x004fca0000201000 */
[----:B------:R-:W-:-:S04]  /*9c40*/  FMUL R3, R3, UR4 ;  /* 0x0000000403037c20 */ /* 0x000fc80008400000 */
[----:B------:R2:W4:Y:S02]  /*9c50*/  F2I.U32.TRUNC.NTZ R20, R3 ;  /* 0x0000000300147305 */ /* 0x000524000020f000 */
[----:B-1----:R-:W-:Y:S05]  /*9c60*/  @!P0 BRA `(.L_x_120) ;  /* 0x0000000000288947 */ /* 0x002fea0003800000 */
[----:B--2---:R-:W1:Y:S02]  /*9c70*/  LDC R3, c[0x0][0x634] ;  /* 0x00018d00ff037b82 */ /* 0x004e640000000800 */
[----:B-1----:R-:W-:-:S05]  /*9c80*/  IADD3 R3, P0, R16, R3, RZ ;  /* 0x0000000310037210 */ /* 0x002fca0007f1e0ff */
[----:B------:R-:W-:-:S04]  /*9c90*/  IMAD.X R13, RZ, RZ, R17, P0 ;  /* 0x000000ffff0d7224 */ /* 0x000fc800000e0611 */
[----:B---3--:R-:W-:-:S04]  /*9ca0*/  IMAD.WIDE.U32 R4, R13, R10, RZ ;  /* 0x0000000a0d047225 */ /* 0x008fc800078e00ff */
[----:B------:R-:W-:-:S04]  /*9cb0*/  IMAD.WIDE.U32 R6, P0, R3, R11, R4 ;  /* 0x0000000b03067225 */ /* 0x000fc80007800004 */
[----:B------:R-:W-:Y:S01]  /*9cc0*/  IMAD.WIDE.U32 R4, R3, R10, RZ ;  /* 0x0000000a03047225 */ /* 0x000fe200078e00ff */
[----:B------:R-:W-:-:S03]  /*9cd0*/  IADD3.X R9, RZ, RZ, RZ, P0, !PT ;  /* 0x000000ffff097210 */ /* 0x000fc600007fe4ff */
[----:B------:R-:W-:Y:S01]  /*9ce0*/  IMAD.MOV.U32 R8, RZ, RZ, R7 ;  /* 0x000000ffff087224 */ /* 0x000fe200078e0007 */
[----:B------:R-:W-:-:S05]  /*9cf0*/  IADD3 RZ, P0, R5, R6, RZ ;  /* 0x0000000605ff7210 */ /* 0x000fca0007f1e0ff */
[----:B------:R-:W-:-:S08]  /*9d00*/  IMAD.WIDE.U32.X R8, R13, R11, R8, P0 ;  /* 0x0000000b0d087225 */ /* 0x000fd000000e0408 */
.L_x_120:
[----:B------:R-:W1:Y:S01]  /*9d10*/  LDC.64 R26, c[0x0][0x640] ;  /* 0x00019000ff1a7b82 */ /* 0x000e620000000a00 */
[-CC-:B0-----:R-:W-:Y:S01]  /*9d20*/  SHF.R.U64 R22, R8, R0.reuse, R9.reuse ;  /* 0x0000000008167219 */ /* 0x181fe20000001209 */
[----:B----4-:R-:W-:Y:S01]  /*9d30*/  IMAD.MOV R20, RZ, RZ, -R20 ;  /* 0x000000ffff147224 */ /* 0x010fe200078e0a14 */
[----:B------:R-:W-:Y:S01]  /*9d40*/  SHF.R.U32.HI R0, RZ, R0, R9 ;  /* 0x00000000ff007219 */ /* 0x000fe20000011609 */
[----:B------:R-:W-:Y:S01]  /*9d50*/  ULDC UR4, c[0x0][0x154] ;  /* 0x0000550000047ab9 */ /* 0x000fe20000000800 */
[----:B--2---:R-:W-:Y:S01]  /*9d60*/  IADD3 R3, P0, RZ, -R22, RZ ;  /* 0x80000016ff037210 */ /* 0x004fe20007f1e0ff */
[----:B------:R-:W-:Y:S02]  /*9d70*/  IMAD R21, R21, R20, R12 ;  /* 0x0000001415157224 */ /* 0x000fe400078e020c */
[----:B------:R-:W0:Y:S01]  /*9d80*/  LDC R6, c[0x0][0x618] ;  /* 0x00018600ff067b82 */ /* 0x000e220000000800 */
[----:B------:R-:W-:Y:S02]  /*9d90*/  IMAD.MOV.U32 R7, RZ, RZ, 0x1 ;  /* 0x00000001ff077424 */ /* 0x000fe400078e00ff */
[----:B---3--:R-:W-:-:S04]  /*9da0*/  IMAD.X R5, RZ, RZ, ~R0, P0 ;  /* 0x000000ffff057224 */ /* 0x008fc800000e0e00 */
[-C--:B------:R-:W-:Y:S01]  /*9db0*/  IMAD R0, R5, R14.reuse, RZ ;  /* 0x0000000e05007224 */ /* 0x080fe200078e02ff */
[----:B------:R-:W2:Y:S01]  /*9dc0*/  LDC R8, c[0x0][0x608] ;  /* 0x00018200ff087b82 */ /* 0x000ea20000000800 */
[----:B------:R-:W-:-:S04]  /*9dd0*/  IMAD.WIDE.U32 R4, R3, R14, R16 ;  /* 0x0000000e03047225 */ /* 0x000fc800078e0010 */
[----:B------:R-:W-:Y:S01]  /*9de0*/  IMAD R3, R3, R15, R0 ;  /* 0x0000000f03037224 */ /* 0x000fe200078e0200 */
[----:B------:R-:W-:Y:S02]  /*9df0*/  I2FP.F32.U32 R0, R23 ;  /* 0x0000001700007245 */ /* 0x000fe40000201000 */
[----:B------:R-:W3:Y:S01]  /*9e00*/  LDC R24, c[0x0][0x658] ;  /* 0x00019600ff187b82 */ /* 0x000ee20000000800 */
[----:B------:R-:W-:Y:S01]  /*9e10*/  IMAD.IADD R3, R5, 0x1, R3 ;  /* 0x0000000105037824 */ /* 0x000fe200078e0203 */
[----:B-1----:R-:W-:Y:S01]  /*9e20*/  ISETP.NE.U32.AND P0, PT, R26, RZ, PT ;  /* 0x000000ff1a00720c */ /* 0x002fe20003f05070 */
[----:B------:R-:W-:Y:S01]  /*9e30*/  FMUL R0, R0, UR4 ;  /* 0x0000000400007c20 */ /* 0x000fe20008400000 */
[----:B------:R-:W-:Y:S02]  /*9e40*/  IMAD.MOV.U32 R5, RZ, RZ, -0x1 ;  /* 0xffffffffff057424 */ /* 0x000fe400078e00ff */
[----:B------:R-:W-:Y:S01]  /*9e50*/  ISETP.NE.AND.EX P0, PT, R27, RZ, PT, P0 ;  /* 0x000000ff1b00720c */ /* 0x000fe20003f05300 */
[----:B------:R1:W4:Y:S01]  /*9e60*/  F2I.U32.TRUNC.NTZ R13, R0 ;  /* 0x00000000000d7305 */ /* 0x000322000020f000 */
[----:B------:R-:W1:Y:S01]  /*9e70*/  LDC R20, c[0x0][0x148] ;  /* 0x00005200ff147b82 */ /* 0x000e620000000800 */
[----:B0-----:R-:W-:-:S02]  /*9e80*/  SHF.R.U64 R12, R4, R6, R3 ;  /* 0x00000006040c7219 */ /* 0x001fc40000001203 */
[----:B------:R-:W-:-:S05]  /*9e90*/  SHF.R.U32.HI R3, RZ, R6, R3 ;  /* 0x00000006ff037219 */ /* 0x000fca0000011603 */
[----:B------:R-:W0:Y:S01]  /*9ea0*/  LDC R15, c[0x0][0x600] ;  /* 0x00018000ff0f7b82 */ /* 0x000e220000000800 */
[-CC-:B--2---:R-:W-:Y:S02]  /*9eb0*/  SHF.R.U64 R10, R12, R8.reuse, R3.reuse ;  /* 0x000000080c0a7219 */ /* 0x184fe40000001203 */
[----:B------:R-:W-:-:S05]  /*9ec0*/  SHF.R.U32.HI R3, RZ, R8, R3 ;  /* 0x00000008ff037219 */ /* 0x000fca0000011603 */
[----:B------:R-:W2:Y:S01]  /*9ed0*/  LDC R28, c[0x0][0x648] ;  /* 0x00019200ff1c7b82 */ /* 0x000ea20000000800 */
[-C--:B---3--:R-:W-:Y:S02]  /*9ee0*/  SHF.L.U32 R4, R5, R24.reuse, RZ ;  /* 0x0000001805047219 */ /* 0x088fe400000006ff */
[--C-:B------:R-:W-:Y:S02]  /*9ef0*/  SHF.R.U64 R14, R10, R24, R3.reuse ;  /* 0x000000180a0e7219 */ /* 0x100fe40000001203 */
[----:B------:R-:W-:Y:S02]  /*9f00*/  LOP3.LUT R25, RZ, R4, RZ, 0x33, !PT ;  /* 0x00000004ff197212 */ /* 0x000fe400078e33ff */
[-C--:B------:R-:W-:Y:S01]  /*9f10*/  SHF.R.U32.HI R5, RZ, R24.reuse, R3 ;  /* 0x00000018ff057219 */ /* 0x080fe20000011603 */
[----:B------:R-:W3:Y:S01]  /*9f20*/  LDC R29, c[0x0][0x638] ;  /* 0x00018e00ff1d7b82 */ /* 0x000ee20000000800 */
[----:B------:R-:W-:Y:S02]  /*9f30*/  SHF.L.U32 R152, R7, R24, RZ ;  /* 0x0000001807987219 */ /* 0x000fe400000006ff */
[----:B------:R-:W-:-:S05]  /*9f40*/  MOV R4, R14 ;  /* 0x0000000e00047202 */ /* 0x000fca0000000f00 */
[----:B------:R-:W0:Y:S01]  /*9f50*/  LDC R30, c[0x0][0x610] ;  /* 0x00018400ff1e7b82 */ /* 0x000e220000000800 */
[----:B----4-:R-:W-:Y:S05]  /*9f60*/  @!P0 BRA `(.L_x_121) ;  /* 0x0000000000288947 */ /* 0x010fea0003800000 */
[----:B------:R-:W4:Y:S02]  /*9f70*/  LDC R3, c[0x0][0x64c] ;  /* 0x00019300ff037b82 */ /* 0x000f240000000800 */
[----:B----4-:R-:W-:-:S05]  /*9f80*/  IADD3 R3, P0, R14, R3, RZ ;  /* 0x000000030e037210 */ /* 0x010fca0007f1e0ff */
[----:B------:R-:W-:-:S04]  /*9f90*/  IMAD.X R11, RZ, RZ, R5, P0 ;  /* 0x000000ffff0b7224 */ /* 0x000fc800000e0605 */
[----:B------:R-:W-:-:S04]  /*9fa0*/  IMAD.WIDE.U32 R4, R11, R26, RZ ;  /* 0x0000001a0b047225 */ /* 0x000fc800078e00ff */
[----:B------:R-:W-:-:S04]  /*9fb0*/  IMAD.WIDE.U32 R6, P0, R3, R27, R4 ;  /* 0x0000001b03067225 */ /* 0x000fc80007800004 */
[----:B------:R-:W-:-:S04]  /*9fc0*/  IMAD.WIDE.U32 R4, R3, R26, RZ ;  /* 0x0000001a03047225 */ /* 0x000fc800078e00ff */
[----:B------:R-:W-:Y:S01]  /*9fd0*/  IMAD.X R9, RZ, RZ, RZ, P0 ;  /* 0x000000ffff097224 */ /* 0x000fe200000e06ff */
[----:B------:R-:W-:Y:S01]  /*9fe0*/  IADD3 RZ, P0, R5, R6, RZ ;  /* 0x0000000605ff7210 */ /* 0x000fe20007f1e0ff */
[----:B------:R-:W-:-:S04]  /*9ff0*/  IMAD.MOV.U32 R8, RZ, RZ, R7 ;  /* 0x000000ffff087224 */ /* 0x000fc800078e0007 */
[----:B------:R-:W-:-:S08]  /*a000*/  IMAD.WIDE.U32.X R4, R11, R27, R8, P0 ;  /* 0x0000001b0b047225 */ /* 0x000fd000000e0408 */
.L_x_121:
[----:B------:R-:W-:Y:S01]  /*a010*/  ISETP.NE.AND P0, PT, R2, 0x1, PT ;  /* 0x000000010200780c */ /* 0x000fe20003f05270 */
[----:B0-----:R-:W-:Y:S01]  /*a020*/  VIADD R7, R15, 0xffffffff ;  /* 0xffffffff0f077836 */ /* 0x001fe20000000000 */
[----:B-12---:R-:W-:Y:S01]  /*a030*/  SHF.R.U64 R0, R4, R28, R5 ;  /* 0x0000001c04007219 */ /* 0x006fe20000001205 */
[----:B------:R-:W-:Y:S01]  /*a040*/  IMAD.MOV R13, RZ, RZ, -R13 ;  /* 0x000000ffff0d7224 */ /* 0x000fe200078e0a0d */
[----:B------:R-:W-:Y:S02]  /*a050*/  LOP3.LUT R5, R10, R25, RZ, 0xc0, !PT ;  /* 0x000000190a057212 */ /* 0x000fe400078ec0ff */
[----:B------:R-:W-:Y:S01]  /*a060*/  MOV R4, 0x1 ;  /* 0x0000000100047802 */ /* 0x000fe20000000f00 */
[----:B------:R-:W-:Y:S02]  /*a070*/  IMAD.MOV R3, RZ, RZ, -R0 ;  /* 0x000000ffff037224 */ /* 0x000fe400078e0a00 */
[----:B------:R-:W-:Y:S01]  /*a080*/  IMAD R152, R152, R0, R5 ;  /* 0x0000000098987224 */ /* 0x000fe200078e0205 */
[----:B------:R-:W-:Y:S01]  /*a090*/  LOP3.LUT R5, R12, R7, RZ, 0xc0, !PT ;  /* 0x000000070c057212 */ /* 0x000fe200078ec0ff */
[----:B---3--:R-:W-:-:S02]  /*a0a0*/  IMAD R0, R3, R29, R14 ;  /* 0x0000001d03007224 */ /* 0x008fc400078e020e */
[----:B------:R-:W-:Y:S02]  /*a0b0*/  @P0 IMAD R21, R20, R13, R23 ;  /* 0x0000000d14150224 */ /* 0x000fe400078e0217 */
[----:B------:R-:W-:Y:S01]  /*a0c0*/  IMAD R3, R0, R15, R5 ;  /* 0x0000000f00037224 */ /* 0x000fe200078e0205 */
[----:B------:R-:W-:Y:S01]  /*a0d0*/  PRMT R0, R4, 0x7610, R0 ;  /* 0x0000761004007816 */ /* 0x000fe20000000000 */
[----:B------:R-:W-:-:S05]  /*a0e0*/  IMAD R152, R152, R30, R21 ;  /* 0x0000001e98987224 */ /* 0x000fca00078e0215 */
[----:B------:R-:W-:Y:S02]  /*a0f0*/  SEL R23, R3, R152, !P0 ;  /* 0x0000009803177207 */ /* 0x000fe40004000000 */
[----:B------:R-:W-:-:S07]  /*a100*/  SEL R152, R152, R3, !P0 ;  /* 0x0000000398987207 */ /* 0x000fce0004000000 */
.L_x_119:
[----:B------:R-:W-:-:S13]  /*a110*/  LOP3.LUT P0, RZ, R0, 0xff, RZ, 0xc0, !PT ;  /* 0x000000ff00ff7812 */ /* 0x000fda000780c0ff */
[----:B------:R-:W-:Y:S05]  /*a120*/  @P0 BRA `(.L_x_122) ;  /* 0xffffff6c00ac0947 */ /* 0x000fea000383ffff */
[----:B------:R-:W-:Y:S05]  /*a130*/  EXIT ;  /* 0x000000000000794d */ /* 0x000fea0003800000 */
.L_x_3:
[----:B0-----:R-:W-:Y:S01]  /*a140*/  ULDC.64 UR4, c[0x0][0x650] ;  /* 0x0001940000047ab9 */ /* 0x001fe20000000a00 */
        /* <DEDUP_REMOVED lines=25> */
.L_x_124:
[--C-:B------:R-:W-:Y:S01]  /*a2e0*/  SHF.R.U64 R12, R10, R14, R11.reuse ;  /* 0x0000000e0a0c7219 */ /* 0x100fe2000000120b */
[----:B------:R-:W0:Y:S01]  /*a2f0*/  LDC R22, c[0x0][0x618] ;  /* 0x00018600ff167b82 */ /* 0x000e220000000800 */
[----:B------:R-:W-:Y:S01]  /*a300*/  I2FP.F32.U32 R6, R4 ;  /* 0x0000000400067245 */ /* 0x000fe20000201000 */
[----:B------:R-:W-:Y:S01]  /*a310*/  ULDC UR4, c[0x0][0x150] ;  /* 0x0000540000047ab9 */ /* 0x000fe20000000800 */
[----:B------:R-:W-:Y:S02]  /*a320*/  SHF.R.U32.HI R5, RZ, R14, R11 ;  /* 0x0000000eff057219 */ /* 0x000fe4000001160b */
[----:B------:R-:W-:Y:S01]  /*a330*/  IADD3 R9, P0, RZ, -R12, RZ ;  /* 0x8000000cff097210 */ /* 0x000fe20007f1e0ff */
[----:B------:R-:W-:Y:S01]  /*a340*/  FMUL R11, R6, UR4 ;  /* 0x00000004060b7c20 */ /* 0x000fe20008400000 */
[----:B------:R-:W-:Y:S01]  /*a350*/  ULDC UR4, c[0x0][0x154] ;  /* 0x0000550000047ab9 */ /* 0x000fe20000000800 */
[----:B------:R-:W1:Y:S02]  /*a360*/  LDC.64 R24, c[0x0][0x640] ;  /* 0x00019000ff187b82 */ /* 0x000e640000000a00 */
[----:B------:R-:W-:-:S02]  /*a370*/  IMAD.X R5, RZ, RZ, ~R5, P0 ;  /* 0x000000ffff057224 */ /* 0x000fc400000e0e05 */
[----:B------:R-:W2:Y:S01]  /*a380*/  F2I.U32.TRUNC.NTZ R11, R11 ;  /* 0x0000000b000b7305 */ /* 0x000ea2000020f000 */
[----:B------:R-:W-:-:S03]  /*a390*/  IMAD.WIDE.U32 R6, R9, R20, R16 ;  /* 0x0000001409067225 */ /* 0x000fc600078e0010 */
[----:B------:R-:W3:Y:S01]  /*a3a0*/  LDC R13, c[0x0][0x144] ;  /* 0x00005100ff0d7b82 */ /* 0x000ee20000000800 */
[----:B------:R-:W-:-:S04]  /*a3b0*/  IMAD R8, R5, R20, RZ ;  /* 0x0000001405087224 */ /* 0x000fc800078e02ff */
[----:B------:R-:W-:Y:S02]  /*a3c0*/  IMAD R5, R9, R21, R8 ;  /* 0x0000001509057224 */ /* 0x000fe400078e0208 */
[----:B------:R-:W-:Y:S01]  /*a3d0*/  IMAD.MOV.U32 R8, RZ, RZ, -0x1 ;  /* 0xffffffffff087424 */ /* 0x000fe200078e00ff */
[----:B------:R-:W4:Y:S01]  /*a3e0*/  LDC R14, c[0x0][0x608] ;  /* 0x00018200ff0e7b82 */ /* 0x000f220000000800 */
[----:B------:R-:W-:Y:S01]  /*a3f0*/  IMAD.IADD R5, R7, 0x1, R5 ;  /* 0x0000000107057824 */ /* 0x000fe200078e0205 */
[----:B------:R-:W-:-:S04]  /*a400*/  I2FP.F32.U32 R7, R3 ;  /* 0x0000000300077245 */ /* 0x000fc80000201000 */
[-C--:B0-----:R-:W-:Y:S01]  /*a410*/  SHF.R.U64 R10, R6, R22.reuse, R5 ;  /* 0x00000016060a7219 */ /* 0x081fe20000001205 */
[----:B--2---:R-:W-:Y:S01]  /*a420*/  IMAD.MOV R6, RZ, RZ, -R11 ;  /* 0x000000ffff067224 */ /* 0x004fe200078e0a0b */
[----:B------:R-:W0:Y:S01]  /*a430*/  LDC R9, c[0x0][0x658] ;  /* 0x00019600ff097b82 */ /* 0x000e220000000800 */
[----:B-1----:R-:W-:Y:S01]  /*a440*/  ISETP.NE.U32.AND P0, PT, R24, RZ, PT ;  /* 0x000000ff1800720c */ /* 0x002fe20003f05070 */
[----:B------:R-:W-:Y:S01]  /*a450*/  FMUL R7, R7, UR4 ;  /* 0x0000000407077c20 */ /* 0x000fe20008400000 */
[----:B------:R-:W-:Y:S02]  /*a460*/  SHF.R.U32.HI R5, RZ, R22, R5 ;  /* 0x00000016ff057219 */ /* 0x000fe40000011605 */
[----:B------:R-:W-:-:S03]  /*a470*/  ISETP.NE.AND.EX P0, PT, R25, RZ, PT, P0 ;  /* 0x000000ff1900720c */ /* 0x000fc60003f05300 */
[----:B------:R-:W1:Y:S01]  /*a480*/  LDC R20, c[0x0][0x148] ;  /* 0x00005200ff147b82 */ /* 0x000e620000000800 */
[----:B---3--:R-:W-:Y:S02]  /*a490*/  IMAD R23, R13, R6, R4 ;  /* 0x000000060d177224 */ /* 0x008fe400078e0204 */
[----:B------:R-:W-:-:S05]  /*a4a0*/  IMAD.MOV.U32 R6, RZ, RZ, 0x1 ;  /* 0x00000001ff067424 */ /* 0x000fca00078e00ff */
[----:B------:R-:W2:Y:S01]  /*a4b0*/  LDC R21, c[0x0][0x600] ;  /* 0x00018000ff157b82 */ /* 0x000ea20000000800 */
[-CC-:B----4-:R-:W-:Y:S02]  /*a4c0*/  SHF.R.U64 R13, R10, R14.reuse, R5.reuse ;  /* 0x0000000e0a0d7219 */ /* 0x190fe40000001205 */
[----:B------:R-:W-:Y:S02]  /*a4d0*/  SHF.R.U32.HI R4, RZ, R14, R5 ;  /* 0x0000000eff047219 */ /* 0x000fe40000011605 */
[----:B------:R3:W4:Y:S03]  /*a4e0*/  F2I.U32.TRUNC.NTZ R14, R7 ;  /* 0x00000007000e7305 */ /* 0x000726000020f000 */
[----:B------:R-:W1:Y:S01]  /*a4f0*/  LDC R26, c[0x0][0x648] ;  /* 0x00019200ff1a7b82 */ /* 0x000e620000000800 */
[-C--:B0-----:R-:W-:Y:S02]  /*a500*/  SHF.L.U32 R8, R8, R9.reuse, RZ ;  /* 0x0000000908087219 */ /* 0x081fe400000006ff */
[----:B------:R-:W-:-:S02]  /*a510*/  SHF.R.U64 R15, R13, R9, R4 ;  /* 0x000000090d0f7219 */ /* 0x000fc40000001204 */
[-C--:B------:R-:W-:Y:S02]  /*a520*/  SHF.R.U32.HI R5, RZ, R9.reuse, R4 ;  /* 0x00000009ff057219 */ /* 0x080fe40000011604 */
[----:B------:R-:W-:Y:S01]  /*a530*/  SHF.L.U32 R22, R6, R9, RZ ;  /* 0x0000000906167219 */ /* 0x000fe200000006ff */
[----:B------:R-:W0:Y:S01]  /*a540*/  LDC R27, c[0x0][0x638] ;  /* 0x00018e00ff1b7b82 */ /* 0x000e220000000800 */
[----:B------:R-:W-:Y:S02]  /*a550*/  LOP3.LUT R28, RZ, R8, RZ, 0x33, !PT ;  /* 0x00000008ff1c7212 */ /* 0x000fe400078e33ff */
[----:B------:R-:W-:-:S05]  /*a560*/  MOV R4, R15 ;  /* 0x0000000f00047202 */ /* 0x000fca0000000f00 */
[----:B------:R-:W0:Y:S01]  /*a570*/  LDC R29, c[0x0][0x610] ;  /* 0x00018400ff1d7b82 */ /* 0x000e220000000800 */
[----:B---34-:R-:W-:Y:S05]  /*a580*/  @!P0 BRA `(.L_x_125) ;  /* 0x0000000000288947 */ /* 0x018fea0003800000 */
[----:B------:R-:W3:Y:S02]  /*a590*/  LDC R4, c[0x0][0x64c] ;  /* 0x00019300ff047b82 */ /* 0x000ee40000000800 */
[----:B---3--:R-:W-:-:S05]  /*a5a0*/  IADD3 R9, P0, R15, R4, RZ ;  /* 0x000000040f097210 */ /* 0x008fca0007f1e0ff */
        /* <DEDUP_REMOVED lines=8> */
.L_x_125:
[----:B------:R-:W-:Y:S01]  /*a630*/  ISETP.NE.AND P0, PT, R2, 0x1, PT ;  /* 0x000000010200780c */ /* 0x000fe20003f05270 */
[----:B--2---:R-:W-:Y:S01]  /*a640*/  VIADD R7, R21, 0xffffffff ;  /* 0xffffffff15077836 */ /* 0x004fe20000000000 */
[----:B-1----:R-:W-:Y:S01]  /*a650*/  SHF.R.U64 R5, R4, R26, R5 ;  /* 0x0000001a04057219 */ /* 0x002fe20000001205 */
[----:B------:R-:W-:Y:S01]  /*a660*/  IMAD.MOV R14, RZ, RZ, -R14 ;  /* 0x000000ffff0e7224 */ /* 0x000fe200078e0a0e */
[----:B------:R-:W-:Y:S01]  /*a670*/  LOP3.LUT R4, R13, R28, RZ, 0xc0, !PT ;  /* 0x0000001c0d047212 */ /* 0x000fe200078ec0ff */
[----:B------:R-:W-:Y:S01]  /*a680*/  IMAD.MOV.U32 R8, RZ, RZ, R12 ;  /* 0x000000ffff087224 */ /* 0x000fe200078e000c */
[----:B------:R-:W-:Y:S01]  /*a690*/  LOP3.LUT R10, R10, R7, RZ, 0xc0, !PT ;  /* 0x000000070a0a7212 */ /* 0x000fe200078ec0ff */
[----:B------:R-:W-:Y:S02]  /*a6a0*/  IMAD.MOV R6, RZ, RZ, -R5 ;  /* 0x000000ffff067224 */ /* 0x000fe400078e0a05 */
[----:B------:R-:W-:-:S04]  /*a6b0*/  IMAD R4, R22, R5, R4 ;  /* 0x0000000516047224 */ /* 0x000fc800078e0204 */
[----:B------:R-:W-:Y:S02]  /*a6c0*/  @P0 IMAD R23, R20, R14, R3 ;  /* 0x0000000e14170224 */ /* 0x000fe400078e0203 */
[----:B0-----:R-:W-:Y:S01]  /*a6d0*/  IMAD R3, R6, R27, R15 ;  /* 0x0000001b06037224 */ /* 0x001fe200078e020f */
[----:B------:R-:W-:Y:S01]  /*a6e0*/  MOV R6, 0x1 ;  /* 0x0000000100067802 */ /* 0x000fe20000000f00 */
[----:B------:R-:W-:Y:S02]  /*a6f0*/  IMAD R7, R4, R29, R23 ;  /* 0x0000001d04077224 */ /* 0x000fe400078e0217 */
[----:B------:R-:W-:-:S05]  /*a700*/  IMAD R4, R3, R21, R10 ;  /* 0x0000001503047224 */ /* 0x000fca00078e020a */
[----:B------:R-:W-:Y:S02]  /*a710*/  SEL R9, R4, R7, !P0 ;  /* 0x0000000704097207 */ /* 0x000fe40004000000 */
[----:B------:R-:W-:-:S07]  /*a720*/  SEL R7, R7, R4, !P0 ;  /* 0x0000000407077207 */ /* 0x000fce0004000000 */
.L_x_123:
[----:B------:R-:W-:-:S08]  /*a730*/  NOP ;  /* 0x0000000000007918 */ /* 0x000fd00000000000 */
[----:B------:R-:W0:-:S00]  /*a740*/  USETMAXREG.DEALLOC.CTAPOOL 0x28 ;  /* 0x00000028000079c8 */ /* 0x000e0000080e0500 */
[----:B0-----:R-:W-:-:S13]  /*a750*/  ISETP.NE.AND P0, PT, R0, RZ, PT ;  /* 0x000000ff0000720c */ /* 0x001fda0003f05270 */
[----:B------:R-:W-:Y:S05]  /*a760*/  @P0 EXIT ;  /* 0x000000000000094d */ /* 0x000fea0003800000 */
[----:B------:R-:W-:Y:S01]  /*a770*/  LOP3.LUT P0, RZ, R6, 0xff, RZ, 0xc0, !PT ;  /* 0x000000ff06ff7812 */ /* 0x000fe2000780c0ff */
[----:B------:R-:W-:Y:S02]  /*a780*/  IMAD.MOV.U32 R0, RZ, RZ, 0x1 ;  /* 0x00000001ff007424 */ /* 0x000fe400078e00ff */
[----:B------:R-:W-:-:S10]  /*a790*/  IMAD.MOV.U32 R12, RZ, RZ, RZ ;  /* 0x000000ffff0c7224 */ /* 0x000fd400078e00ff */
[----:B------:R-:W-:Y:S05]  /*a7a0*/  @!P0 BRA `(.L_x_126) ;  /* 0x0000000c00308947 */ /* 0x000fea0003800000 */
[----:B------:R-:W0:Y:S01]  /*a7b0*/  LDC R0, c[0x0][0x28c] ;  /* 0x0000a300ff007b82 */ /* 0x000e220000000800 */
[----:B------:R-:W-:Y:S01]  /*a7c0*/  ULDC UR5, c[0x0][0x600] ;  /* 0x0001800000057ab9 */ /* 0x000fe20000000800 */
[----:B------:R-:W-:Y:S01]  /*a7d0*/  ULDC UR4, c[0x0][0xc] ;  /* 0x0000030000047ab9 */ /* 0x000fe20000000800 */
[----:B------:R-:W-:Y:S01]  /*a7e0*/  UIADD3 UR16, UR5, -0x1, URZ ;  /* 0xffffffff05107890 */ /* 0x000fe2000fffe03f */
[C---:B------:R-:W-:Y:S01]  /*a7f0*/  LOP3.LUT P2, RZ, R18.reuse, 0x7f, RZ, 0xc0, !PT ;  /* 0x0000007f12ff7812 */ /* 0x040fe2000784c0ff */
[----:B------:R-:W-:Y:S01]  /*a800*/  ULDC UR6, c[0x0][0x658] ;  /* 0x0001960000067ab9 */ /* 0x000fe20000000800 */
[----:B------:R-:W-:Y:S01]  /*a810*/  ULDC UR5, c[0x0][0x10] ;  /* 0x0000040000057ab9 */ /* 0x000fe20000000800 */
[----:B------:R-:W-:Y:S01]  /*a820*/  UMOV UR7, 0xffffffff ;  /* 0xffffffff00077882 */ /* 0x000fe20000000000 */
[----:B------:R-:W-:Y:S01]  /*a830*/  UMOV UR8, 0x1 ;  /* 0x0000000100087882 */ /* 0x000fe20000000000 */
[----:B------:R-:W-:Y:S01]  /*a840*/  UIMAD.WIDE.U32 UR4, UR4, UR5, URZ ;  /* 0x00000005040472a5 */ /* 0x000fe2000f8e003f */
[----:B------:R-:W-:Y:S01]  /*a850*/  LOP3.LUT P0, RZ, R18, 0x1f, RZ, 0xc0, !PT ;  /* 0x0000001f12ff7812 */ /* 0x000fe2000780c0ff */
[----:B------:R-:W-:Y:S01]  /*a860*/  USHF.L.U32 UR7, UR7, UR6, URZ ;  /* 0x0000000607077299 */ /* 0x000fe2000800063f */
[----:B------:R-:W-:Y:S01]  /*a870*/  BSSY B0, `(.L_x_126) ;  /* 0x00000bf000007945 */ /* 0x000fe20003800000 */
[----:B------:R-:W-:Y:S01]  /*a880*/  USHF.L.U32 UR18, UR8, UR6, URZ ;  /* 0x0000000608127299 */ /* 0x000fe2000800063f */
[----:B------:R-:W-:Y:S01]  /*a890*/  IMAD.MOV.U32 R13, RZ, RZ, 0x1 ;  /* 0x00000001ff0d7424 */ /* 0x000fe200078e00ff */
[----:B------:R-:W-:Y:S01]  /*a8a0*/  LOP3.LUT R11, R19, 0x2, RZ, 0xfc, !PT ;  /* 0x00000002130b7812 */ /* 0x000fe200078efcff */
[----:B------:R-:W-:Y:S01]  /*a8b0*/  ULDC UR6, c[0x0][0x14] ;  /* 0x0000050000067ab9 */ /* 0x000fe20000000800 */
[----:B------:R-:W-:Y:S01]  /*a8c0*/  PLOP3.LUT P0, PT, P0, P2, PT, 0x8a, 0x0 ;  /* 0x000000000000781c */ /* 0x000fe20000705172 */
[----:B------:R-:W-:Y:S01]  /*a8d0*/  UIMAD.WIDE.U32 UR20, UR4, UR6, URZ ;  /* 0x00000006041472a5 */ /* 0x000fe2000f8e003f */
[----:B------:R-:W-:Y:S01]  /*a8e0*/  MOV R12, RZ ;  /* 0x000000ff000c7202 */ /* 0x000fe20000000f00 */
[----:B------:R-:W-:-:S02]  /*a8f0*/  UIMAD UR13, UR5, UR6, URZ ;  /* 0x00000006050d72a4 */ /* 0x000fc4000f8e023f */
[----:B------:R-:W-:Y:S01]  /*a900*/  ULOP3.LUT UR17, URZ, UR7, URZ, 0x33, !UPT ;  /* 0x000000073f117292 */ /* 0x000fe2000f8e333f */
[----:B0-----:R-:W-:Y:S01]  /*a910*/  VIADD R0, R0, 0x3f ;  /* 0x0000003f00007836 */ /* 0x001fe20000000000 */
[----:B------:R-:W-:Y:S01]  /*a920*/  UIADD3 UR13, UR21, UR13, URZ ;  /* 0x0000000d150d7290 */ /* 0x000fe2000fffe03f */
[----:B------:R-:W-:-:S03]  /*a930*/  ULDC.64 UR22, c[0x0][0x198] ;  /* 0x0000660000167ab9 */ /* 0x000fc60000000a00 */
[----:B------:R-:W-:-:S04]  /*a940*/  SHF.R.S32.HI R3, RZ, 0x1f, R0 ;  /* 0x0000001fff037819 */ /* 0x000fc80000011400 */
[----:B------:R-:W-:Y:S01]  /*a950*/  LEA.HI R3, R3, R0, RZ, 0x6 ;  /* 0x0000000003037211 */ /* 0x000fe200078f30ff */
[----:B------:R-:W-:-:S03]  /*a960*/  IMAD.MOV.U32 R0, RZ, RZ, 0x1 ;  /* 0x00000001ff007424 */ /* 0x000fc600078e00ff */
[----:B------:R-:W-:-:S05]  /*a970*/  SHF.R.S32.HI R3, RZ, 0x6, R3 ;  /* 0x00000006ff037819 */ /* 0x000fca0000011403 */
[----:B------:R-:W-:-:S07]  /*a980*/  VIADD R10, R3, 0x1 ;  /* 0x00000001030a7836 */ /* 0x000fce0000000000 */
.L_x_138:
[----:B------:R-:W-:-:S03]  /*a990*/  UMOV UR4, 0xffffffff ;  /* 0xffffffff00047882 */ /* 0x000fc60000000000 */
[----:B------:R-:W-:Y:S05]  /*a9a0*/  BRA.DIV UR4, `(.L_x_127) ;  /* 0x0000000e04e07947 */ /* 0x000fea000b800000 */
[----:B------:R-:W-:-:S13]  /*a9b0*/  ELECT P6, URZ, PT ;  /* 0x00000000003f782f */ /* 0x000fda00038c0000 */
.L_x_151:
[----:B------:R-:W0:Y:S01]  /*a9c0*/  LDC R4, c[0x0][0x28c] ;  /* 0x0000a300ff047b82 */ /* 0x000e220000000800 */
[----:B------:R-:W-:Y:S01]  /*a9d0*/  BSSY B1, `(.L_x_128) ;  /* 0x0000037000017945 */ /* 0x000fe20003800000 */
[----:B0-----:R-:W-:-:S13]  /*a9e0*/  ISETP.LT.OR P6, PT, R4, 0x1, !P6 ;  /* 0x000000010400780c */ /* 0x001fda00077c1670 */
[----:B------:R-:W-:Y:S05]  /*a9f0*/  @P6 BRA `(.L_x_129) ;  /* 0x0000000000d06947 */ /* 0x000fea0003800000 */
[----:B------:R-:W-:Y:S01]  /*aa00*/  IMAD.SHL.U32 R15, R9, 0x40, RZ ;  /* 0x00000040090f7824 */ /* 0x000fe200078e00ff */
[----:B------:R-:W-:Y:S01]  /*aa10*/  MOV R6, R12 ;  /* 0x0000000c00067202 */ /* 0x000fe20000000f00 */
[----:B------:R-:W-:Y:S02]  /*aa20*/  IMAD.SHL.U32 R18, R7, 0x200, RZ ;  /* 0x0000020007127824 */ /* 0x000fe400078e00ff */
[----:B------:R-:W-:Y:S02]  /*aa30*/  IMAD.MOV.U32 R20, RZ, RZ, RZ ;  /* 0x000000ffff147224 */ /* 0x000fe400078e00ff */
[----:B------:R-:W-:Y:S02]  /*aa40*/  IMAD.MOV.U32 R4, RZ, RZ, R10 ;  /* 0x000000ffff047224 */ /* 0x000fe400078e000a */
[----:B------:R-:W-:-:S07]  /*aa50*/  IMAD.MOV.U32 R5, RZ, RZ, R0 ;  /* 0x000000ffff057224 */ /* 0x000fce00078e0000 */
.L_x_133:
[----:B------:R-:W0:Y:S01]  /*aa60*/  S2R R14, SR_CgaCtaId ;  /* 0x00000000000e7919 */ /* 0x000e220000008800 */
[----:B------:R-:W-:Y:S01]  /*aa70*/  MOV R7, 0x400 ;  /* 0x0000040000077802 */ /* 0x000fe20000000f00 */
[----:B------:R-:W1:Y:S03]  /*aa80*/  @!P2 LDC R9, c[0x0][0x500] ;  /* 0x00014000ff09ab82 */ /* 0x000e660000000800 */
[----:B0-----:R-:W-:Y:S02]  /*aa90*/  LEA R21, R14, R7, 0x18 ;  /* 0x000000070e157211 */ /* 0x001fe400078ec0ff */
[----:B------:R-:W-:-:S03]  /*aaa0*/  SHF.L.U32 R7, R5, 0x1f, RZ ;  /* 0x0000001f05077819 */ /* 0x000fc600000006ff */
[----:B------:R-:W-:-:S04]  /*aab0*/  IMAD R14, R6, 0x8, R21 ;  /* 0x00000008060e7824 */ /* 0x000fc800078e0215 */
[----:B------:R-:W0:Y:S02]  /*aac0*/  SYNCS.PHASECHK.TRANS64.TRYWAIT P1, [R14+URZ+0x30], R7 ;  /* 0x000030070e0075a7 */ /* 0x000e24000802017f */
[----:B01----:R-:W-:Y:S05]  /*aad0*/  @!P1 BRA `(.L_x_130) ;  /* 0x0000000c00b49947 */ /* 0x003fea0003800000 */
.L_x_152:
[----:B0-----:R-:W-:Y:S01]  /*aae0*/  PRMT R7, R11, 0x9910, RZ ;  /* 0x000099100b077816 */ /* 0x001fe200000000ff */
[----:B------:R0:W-:Y:S03]  /*aaf0*/  @!P2 SYNCS.ARRIVE.TRANS64 RZ, [R14+URZ], R9 ;  /* 0x000000090effa9a7 */ /* 0x0001e6000800003f */
[----:B------:R-:W-:-:S13]  /*ab00*/  ISETP.NE.AND P1, PT, R7, 0x2, PT ;  /* 0x000000020700780c */ /* 0x000fda0003f25270 */
[----:B0-----:R-:W-:Y:S05]  /*ab10*/  @P1 BRA `(.L_x_131) ;  /* 0x0000000000041947 */ /* 0x001fea0003800000 */
[----:B------:R-:W-:Y:S01]  /*ab20*/  BPT.TRAP 0x1 ;  /* 0x000000040000795c */ /* 0x000fe20000300000 */
.L_x_131:
[----:B------:R-:W-:Y:S05]  /*ab30*/  @P0 BRA `(.L_x_132) ;  /* 0x0000000000040947 */ /* 0x000fea0003800000 */
[----:B------:R-:W-:Y:S01]  /*ab40*/  BPT.TRAP 0x1 ;  /* 0x000000040000795c */ /* 0x000fe20000300000 */
.L_x_132:
[--C-:B------:R-:W-:Y:S01]  /*ab50*/  IMAD R7, R6, 0x8000, R21.reuse ;  /* 0x0000800006077824 */ /* 0x100fe200078e0215 */
[----:B------:R-:W-:Y:S01]  /*ab60*/  R2UR UR9, R14 ;  /* 0x000000000e0972ca */ /* 0x000fe200000e0000 */
[----:B------:R-:W-:Y:S01]  /*ab70*/  IMAD R21, R6, 0x1000, R21 ;  /* 0x0000100006157824 */ /* 0x000fe200078e0215 */
[----:B------:R-:W-:Y:S01]  /*ab80*/  UIADD3 UR4, UP0, UR22, 0xf0, URZ ;  /* 0x000000f016047890 */ /* 0x000fe2000ff1e03f */
[----:B------:R-:W-:Y:S01]  /*ab90*/  VIADD R4, R4, 0xffffffff ;  /* 0xffffffff04047836 */ /* 0x000fe20000000000 */
[----:B------:R-:W-:Y:S01]  /*aba0*/  R2UR UR5, R7 ;  /* 0x00000000070572ca */ /* 0x000fe200000e0000 */
[----:B------:R-:W-:Y:S01]  /*abb0*/  UIADD3 UR24, UP1, UR22, 0x1f0, URZ ;  /* 0x000001f016187890 */ /* 0x000fe2000ff3e03f */
[----:B------:R-:W-:Y:S01]  /*abc0*/  R2UR UR8, R21 ;  /* 0x00000000150872ca */ /* 0x000fe200000e0000 */
[----:B------:R-:W-:Y:S01]  /*abd0*/  VIADD R6, R6, 0x1 ;  /* 0x0000000106067836 */ /* 0x000fe20000000000 */
[----:B------:R-:W-:Y:S01]  /*abe0*/  R2UR UR11, R18 ;  /* 0x00000000120b72ca */ /* 0x000fe200000e0000 */
[----:B------:R-:W-:Y:S01]  /*abf0*/  UIADD3.X UR25, URZ, UR23, URZ, UP1, !UPT ;  /* 0x000000173f197290 */ /* 0x000fe20008ffe43f */
[----:B------:R-:W-:Y:S01]  /*ac00*/  R2UR UR10, R20 ;  /* 0x00000000140a72ca */ /* 0x000fe200000e0000 */
[----:B------:R-:W-:Y:S01]  /*ac10*/  UMOV UR6, 0x0 ;  /* 0x0000000000067882 */ /* 0x000fe20000000000 */
[----:B------:R-:W-:Y:S01]  /*ac20*/  R2UR UR12, R8 ;  /* 0x00000000080c72ca */ /* 0x000fe200000e0000 */
[----:B------:R-:W-:Y:S01]  /*ac30*/  UMOV UR7, 0x10000000 ;  /* 0x1000000000077882 */ /* 0x000fe20000000000 */
[----:B------:R-:W-:Y:S01]  /*ac40*/  R2UR UR19, R15 ;  /* 0x000000000f1372ca */ /* 0x000fe200000e0000 */
[----:B------:R-:W-:Y:S01]  /*ac50*/  VIADD R20, R20, 0x40 ;  /* 0x0000004014147836 */ /* 0x000fe20000000000 */
[----:B------:R-:W-:Y:S01]  /*ac60*/  ISETP.GT.AND P3, PT, R4, 0x1, PT ;  /* 0x000000010400780c */ /* 0x000fe20003f64270 */
[----:B------:R-:W-:Y:S01]  /*ac70*/  UIADD3 UR14, UR5, 0x180, URZ ;  /* 0x00000180050e7890 */ /* 0x000fe2000fffe03f */
[----:B------:R-:W-:Y:S01]  /*ac80*/  ISETP.NE.AND P1, PT, R6, 0x6, PT ;  /* 0x000000060600780c */ /* 0x000fe20003f25270 */
[----:B------:R-:W-:-:S02]  /*ac90*/  UIADD3.X UR5, URZ, UR23, URZ, UP0, !UPT ;  /* 0x000000173f057290 */ /* 0x000fc400087fe43f */
[----:B------:R-:W-:Y:S01]  /*aca0*/  UIADD3 UR15, UR8, 0x30180, URZ ;  /* 0x00030180080f7890 */ /* 0x000fe2000fffe03f */
[----:B------:R-:W-:Y:S02]  /*acb0*/  SEL R14, RZ, 0x1, P1 ;  /* 0x00000001ff0e7807 */ /* 0x000fe40000800000 */
[----:B------:R-:W-:Y:S01]  /*acc0*/  UMOV UR8, UR14 ;  /* 0x0000000e00087c82 */ /* 0x000fe20008000000 */
[----:B------:R-:W-:Y:S02]  /*acd0*/  SEL R6, R6, RZ, P1 ;  /* 0x000000ff06067207 */ /* 0x000fe40000800000 */
[----:B------:R-:W-:Y:S01]  /*ace0*/  LOP3.LUT R5, R5, R14, RZ, 0x3c, !PT ;  /* 0x0000000e05057212 */ /* 0x000fe200078e3cff */
[----:B------:R0:W-:Y:S02]  /*acf0*/  UTMALDG.3D [UR8], [UR4], desc[UR6] ;  /* 0x00000608040075b4 */ /* 0x0001e40008011000 */
[----:B0-----:R-:W-:Y:S01]  /*ad00*/  UMOV UR8, UR15 ;  /* 0x0000000f00087c82 */ /* 0x001fe20008000000 */
[----:B------:R-:W-:-:S02]  /*ad10*/  UMOV UR11, UR19 ;  /* 0x00000013000b7c82 */ /* 0x000fc40008000000 */
[----:B------:R0:W-:Y:S02]  /*ad20*/  UTMALDG.3D [UR8], [UR24], desc[UR6] ;  /* 0x00000608180075b4 */ /* 0x0001e40008011000 */
[----:B0-----:R-:W-:Y:S05]  /*ad30*/  @P3 BRA `(.L_x_133) ;  /* 0xfffffffc00483947 */ /* 0x001fea000383ffff */
.L_x_129:
[----:B------:R-:W-:Y:S05]  /*ad40*/  BSYNC B1 ;  /* 0x0000000000017941 */ /* 0x000fea0003800000 */
.L_x_128:
[----:B------:R-:W-:Y:S01]  /*ad50*/  LOP3.LUT P3, RZ, R13, 0xff, RZ, 0xc0, !PT ;  /* 0x000000ff0dff7812 */ /* 0x000fe2000786c0ff */
[----:B------:R-:W-:Y:S01]  /*ad60*/  ULDC.64 UR4, c[0x0][0x650] ;  /* 0x0001940000047ab9 */ /* 0x000fe20000000a00 */
[----:B------:R-:W-:Y:S01]  /*ad70*/  IADD3 R12, R3, R12, RZ ;  /* 0x0000000c030c7210 */ /* 0x000fe20007ffe0ff */
[----:B------:R-:W-:Y:S01]  /*ad80*/  BSSY B1, `(.L_x_134) ;  /* 0x000006b000017945 */ /* 0x000fe20003800000 */
[----:B------:R-:W-:Y:S01]  /*ad90*/  IADD3 R16, P4, R16, UR20, RZ ;  /* 0x0000001410107c10 */ /* 0x000fe2000ff9e0ff */
[----:B------:R-:W-:Y:S01]  /*ada0*/  IMAD.MOV.U32 R9, RZ, RZ, -0x1 ;  /* 0xffffffffff097424 */ /* 0x000fe200078e00ff */
[----:B------:R-:W-:Y:S01]  /*adb0*/  ISETP.GT.U32.AND P1, PT, R12, 0x5, PT ;  /* 0x000000050c00780c */ /* 0x000fe20003f24070 */
[----:B------:R-:W-:Y:S01]  /*adc0*/  IMAD.MOV.U32 R8, RZ, RZ, -0x1 ;  /* 0xffffffffff087424 */ /* 0x000fe200078e00ff */
[----:B------:R-:W-:Y:S02]  /*add0*/  IADD3.X R17, R17, UR13, RZ, P4, !PT ;  /* 0x0000000d11117c10 */ /* 0x000fe4000a7fe4ff */
[----:B------:R-:W-:-:S02]  /*ade0*/  ISETP.LT.U32.AND P1, PT, R3, 0x6, P1 ;  /* 0x000000060300780c */ /* 0x000fc40000f21070 */
[----:B------:R-:W-:Y:S01]  /*adf0*/  PRMT R13, RZ, 0x7610, R13 ;  /* 0x00007610ff0d7816 */ /* 0x000fe2000000000d */
[----:B------:R-:W0:Y:S01]  /*ae00*/  @P3 S2R R5, SR_CgaCtaId ;  /* 0x0000000000053919 */ /* 0x000e220000008800 */
[----:B------:R-:W-:-:S04]  /*ae10*/  @P3 MOV R4, 0x400 ;  /* 0x0000040000043802 */ /* 0x000fc80000000f00 */
[----:B0-----:R-:W-:Y:S01]  /*ae20*/  @P3 LEA R6, R5, R4, 0x18 ;  /* 0x0000000405063211 */ /* 0x001fe200078ec0ff */
[----:B------:R-:W-:-:S03]  /*ae30*/  IMAD.WIDE.U32 R4, R12, -0x55555555, RZ ;  /* 0xaaaaaaab0c047825 */ /* 0x000fc600078e00ff */
[----:B------:R0:W-:Y:S01]  /*ae40*/  @P3 SYNCS.ARRIVE.TRANS64.A1T0 RZ, [R6+URZ+0x78], RZ ;  /* 0x000078ff06ff39a7 */ /* 0x0001e2000810003f */
[----:B------:R-:W-:Y:S02]  /*ae50*/  ISETP.GE.U32.AND P3, PT, R3, 0x6, PT ;  /* 0x000000060300780c */ /* 0x000fe40003f66070 */
[----:B------:R-:W-:Y:S02]  /*ae60*/  SHF.R.U32.HI R7, RZ, 0x2, R5 ;  /* 0x00000002ff077819 */ /* 0x000fe40000011605 */
[----:B------:R-:W-:Y:S02]  /*ae70*/  SEL R5, RZ, 0x1, !P1 ;  /* 0x00000001ff057807 */ /* 0x000fe40004800000 */
[----:B------:R-:W-:Y:S01]  /*ae80*/  ISETP.GE.U32.AND P1, PT, R16, UR4, PT ;  /* 0x0000000410007c0c */ /* 0x000fe2000bf26070 */
[----:B------:R-:W-:Y:S01]  /*ae90*/  IMAD R12, R7, -0x6, R12 ;  /* 0xfffffffa070c7824 */ /* 0x000fe200078e020c */
[----:B------:R-:W-:Y:S02]  /*aea0*/  LOP3.LUT R0, R0, R5, RZ, 0x3c, !PT ;  /* 0x0000000500007212 */ /* 0x000fe400078e3cff */
[----:B------:R-:W-:-:S02]  /*aeb0*/  ISETP.GE.U32.AND.EX P1, PT, R17, UR5, PT, P1 ;  /* 0x0000000511007c0c */ /* 0x000fc4000bf26110 */
[----:B------:R-:W-:Y:S02]  /*aec0*/  PRMT R4, RZ, 0x7610, R4 ;  /* 0x00007610ff047816 */ /* 0x000fe40000000004 */
[----:B------:R-:W-:Y:S01]  /*aed0*/  @P3 LOP3.LUT R0, R0, 0x1, R7, 0x78, !PT ;  /* 0x0000000100003812 */ /* 0x000fe200078e7807 */
[----:B------:R-:W-:-:S08]  /*aee0*/  IMAD.MOV.U32 R7, RZ, RZ, -0x1 ;  /* 0xffffffffff077424 */ /* 0x000fd000078e00ff */
[----:B0-----:R-:W-:Y:S05]  /*aef0*/  @P1 BRA `(.L_x_135) ;  /* 0x00000004004c1947 */ /* 0x001fea0003800000 */
[----:B------:R-:W-:Y:S01]  /*af00*/  ULDC.64 UR4, c[0x0][0x628] ;  /* 0x00018a0000047ab9 */ /* 0x000fe20000000a00 */
[----:B------:R-:W0:Y:S01]  /*af10*/  S2R R15, SR_CTAID.X ;  /* 0x00000000000f7919 */ /* 0x000e220000002500 */
[----:B------:R-:W-:Y:S01]  /*af20*/  ISETP.NE.U32.AND P1, PT, RZ, UR4, PT ;  /* 0x00000004ff007c0c */ /* 0x000fe2000bf25070 */
[----:B------:R-:W-:Y:S01]  /*af30*/  ULDC UR7, c[0x0][0x630] ;  /* 0x00018c0000077ab9 */ /* 0x000fe20000000800 */
[----:B------:R-:W-:Y:S01]  /*af40*/  IMAD.MOV.U32 R4, RZ, RZ, R16 ;  /* 0x000000ffff047224 */ /* 0x000fe200078e0010 */
[----:B------:R-:W1:Y:S01]  /*af50*/  S2R R14, SR_CTAID.Y ;  /* 0x00000000000e7919 */ /* 0x000e620000002600 */
[----:B------:R-:W-:Y:S01]  /*af60*/  ISETP.NE.AND.EX P1, PT, RZ, UR5, PT, P1 ;  /* 0x00000005ff007c0c */ /* 0x000fe2000bf25310 */
[----:B------:R-:W-:-:S12]  /*af70*/  IMAD.MOV.U32 R5, RZ, RZ, R17 ;  /* 0x000000ffff057224 */ /* 0x000fd800078e0011 */
[----:B------:R-:W-:Y:S05]  /*af80*/  @!P1 BRA `(.L_x_136) ;  /* 0x0000000000289947 */ /* 0x000fea0003800000 */
[----:B------:R-:W-:Y:S02]  /*af90*/  ULDC UR6, c[0x0][0x634] ;  /* 0x00018d0000067ab9 */ /* 0x000fe40000000800 */
[----:B------:R-:W-:-:S05]  /*afa0*/  IADD3 R9, P1, R16, UR6, RZ ;  /* 0x0000000610097c10 */ /* 0x000fca000ff3e0ff */
[----:B------:R-:W-:-:S04]  /*afb0*/  IMAD.X R21, RZ, RZ, R17, P1 ;  /* 0x000000ffff157224 */ /* 0x000fc800008e0611 */
[----:B------:R-:W-:-:S04]  /*afc0*/  IMAD.WIDE.U32 R6, R21, UR4, RZ ;  /* 0x0000000415067c25 */ /* 0x000fc8000f8e00ff */
[----:B------:R-:W-:-:S04]  /*afd0*/  IMAD.WIDE.U32 R6, P1, R9, UR5, R6 ;  /* 0x0000000509067c25 */ /* 0x000fc8000f820006 */
[----:B------:R-:W-:Y:S01]  /*afe0*/  IMAD.WIDE.U32 R8, R9, UR4, RZ ;  /* 0x0000000409087c25 */ /* 0x000fe2000f8e00ff */
[----:B------:R-:W-:-:S03]  /*aff0*/  IADD3.X R5, RZ, RZ, RZ, P1, !PT ;  /* 0x000000ffff057210 */ /* 0x000fc60000ffe4ff */
[----:B------:R-:W-:Y:S01]  /*b000*/  IMAD.MOV.U32 R4, RZ, RZ, R7 ;  /* 0x000000ffff047224 */ /* 0x000fe200078e0007 */
[----:B------:R-:W-:-:S05]  /*b010*/  IADD3 RZ, P1, R9, R6, RZ ;  /* 0x0000000609ff7210 */ /* 0x000fca0007f3e0ff */
[----:B------:R-:W-:-:S08]  /*b020*/  IMAD.WIDE.U32.X R4, R21, UR5, R4, P1 ;  /* 0x0000000515047c25 */ /* 0x000fd000088e0404 */
.L_x_136:
[--C-:B------:R-:W-:Y:S01]  /*b030*/  SHF.R.U64 R8, R4, UR7, R5.reuse ;  /* 0x0000000704087c19 */ /* 0x100fe20008001205 */
[----:B------:R-:W-:Y:S01]  /*b040*/  ULDC.64 UR4, c[0x0][0x620] ;  /* 0x0001880000047ab9 */ /* 0x000fe20000000a00 */
[----:B------:R-:W-:Y:S01]  /*b050*/  SHF.R.U32.HI R4, RZ, UR7, R5 ;  /* 0x00000007ff047c19 */ /* 0x000fe20008011605 */
[----:B------:R-:W2:Y:S01]  /*b060*/  LDC R24, c[0x0][0x144] ;  /* 0x00005100ff187b82 */ /* 0x000ea20000000800 */
[----:B------:R-:W-:Y:S01]  /*b070*/  IADD3 R7, P1, RZ, -R8, RZ ;  /* 0x80000008ff077210 */ /* 0x000fe20007f3e0ff */
[----:B------:R-:W-:Y:S01]  /*b080*/  ULDC.64 UR8, c[0x0][0x640] ;  /* 0x0001900000087ab9 */ /* 0x000fe20000000a00 */
[----:B0-----:R-:W-:Y:S01]  /*b090*/  I2FP.F32.U32 R9, R15 ;  /* 0x0000000f00097245 */ /* 0x001fe20000201000 */
[----:B------:R-:W-:Y:S02]  /*b0a0*/  ULDC UR6, c[0x0][0x608] ;  /* 0x0001820000067ab9 */ /* 0x000fe40000000800 */
[----:B------:R-:W-:Y:S01]  /*b0b0*/  IMAD.X R4, RZ, RZ, ~R4, P1 ;  /* 0x000000ffff047224 */ /* 0x000fe200008e0e04 */
[----:B------:R-:W-:Y:S01]  /*b0c0*/  ISETP.NE.U32.AND P1, PT, RZ, UR8, PT ;  /* 0x00000008ff007c0c */ /* 0x000fe2000bf25070 */
[----:B------:R-:W0:Y:S02]  /*b0d0*/  LDC R21, c[0x0][0x148] ;  /* 0x00005200ff157b82 */ /* 0x000e240000000800 */
[----:B------:R-:W-:Y:S01]  /*b0e0*/  IMAD R6, R4, UR4, RZ ;  /* 0x0000000404067c24 */ /* 0x000fe2000f8e02ff */
[----:B------:R-:W-:Y:S01]  /*b0f0*/  ISETP.NE.AND.EX P1, PT, RZ, UR9, PT, P1 ;  /* 0x00000009ff007c0c */ /* 0x000fe2000bf25310 */
[----:B------:R-:W-:Y:S01]  /*b100*/  IMAD.WIDE.U32 R4, R7, UR4, R16 ;  /* 0x0000000407047c25 */ /* 0x000fe2000f8e0010 */
[----:B------:R-:W-:-:S03]  /*b110*/  ULDC UR4, c[0x0][0x150] ;  /* 0x0000540000047ab9 */ /* 0x000fc60000000800 */
[----:B------:R-:W-:Y:S02]  /*b120*/  IMAD R7, R7, UR5, R6 ;  /* 0x0000000507077c24 */ /* 0x000fe4000f8e0206 */
[----:B------:R-:W-:Y:S01]  /*b130*/  FMUL R6, R9, UR4 ;  /* 0x0000000409067c20 */ /* 0x000fe20008400000 */
[----:B------:R-:W-:Y:S01]  /*b140*/  ULDC UR4, c[0x0][0x618] ;  /* 0x0001860000047ab9 */ /* 0x000fe20000000800 */
[----:B------:R-:W-:Y:S01]  /*b150*/  ULDC UR5, c[0x0][0x154] ;  /* 0x0000550000057ab9 */ /* 0x000fe20000000800 */
[----:B------:R-:W-:-:S03]  /*b160*/  IMAD.IADD R5, R5, 0x1, R7 ;  /* 0x0000000105057824 */ /* 0x000fc600078e0207 */
[----:B------:R-:W3:Y:S02]  /*b170*/  F2I.U32.TRUNC.NTZ R6, R6 ;  /* 0x0000000600067305 */ /* 0x000ee4000020f000 */
[----:B------:R-:W-:Y:S02]  /*b180*/  SHF.R.U64 R9, R4, UR4, R5 ;  /* 0x0000000404097c19 */ /* 0x000fe40008001205 */
[----:B-1----:R-:W-:-:S05]  /*b190*/  I2FP.F32.U32 R4, R14 ;  /* 0x0000000e00047245 */ /* 0x002fca0000201000 */
[----:B------:R-:W-:Y:S01]  /*b1a0*/  FMUL R22, R4, UR5 ;  /* 0x0000000504167c20 */ /* 0x000fe20008400000 */
[----:B------:R-:W-:Y:S01]  /*b1b0*/  SHF.R.U32.HI R4, RZ, UR4, R5 ;  /* 0x00000004ff047c19 */ /* 0x000fe20008011605 */
[----:B------:R-:W-:-:S03]  /*b1c0*/  ULDC UR4, c[0x0][0x658] ;  /* 0x0001960000047ab9 */ /* 0x000fc60000000800 */
[--C-:B------:R-:W-:Y:S01]  /*b1d0*/  SHF.R.U64 R20, R9, UR6, R4.reuse ;  /* 0x0000000609147c19 */ /* 0x100fe20008001204 */
[----:B------:R-:W1:Y:S01]  /*b1e0*/  F2I.U32.TRUNC.NTZ R22, R22 ;  /* 0x0000001600167305 */ /* 0x000e62000020f000 */
[----:B------:R-:W-:Y:S01]  /*b1f0*/  SHF.R.U32.HI R5, RZ, UR6, R4 ;  /* 0x00000006ff057c19 */ /* 0x000fe20008011604 */
[----:B---3--:R-:W-:-:S03]  /*b200*/  IMAD.MOV R6, RZ, RZ, -R6 ;  /* 0x000000ffff067224 */ /* 0x008fc600078e0a06 */
[----:B------:R-:W-:Y:S01]  /*b210*/  SHF.R.U64 R18, R20, UR4, R5 ;  /* 0x0000000414127c19 */ /* 0x000fe20008001205 */
[----:B--2---:R-:W-:Y:S01]  /*b220*/  IMAD R15, R24, R6, R15 ;  /* 0x00000006180f7224 */ /* 0x004fe200078e020f */
[----:B------:R-:W-:-:S03]  /*b230*/  SHF.R.U32.HI R23, RZ, UR4, R5 ;  /* 0x00000004ff177c19 */ /* 0x000fc60008011605 */
[----:B------:R-:W-:Y:S02]  /*b240*/  IMAD.MOV.U32 R4, RZ, RZ, R18 ;  /* 0x000000ffff047224 */ /* 0x000fe400078e0012 */
[----:B------:R-:W-:Y:S01]  /*b250*/  IMAD.MOV.U32 R5, RZ, RZ, R23 ;  /* 0x000000ffff057224 */ /* 0x000fe200078e0017 */
[----:B-1----:R-:W-:Y:S06]  /*b260*/  @!P1 BRA `(.L_x_137) ;  /* 0x0000000000289947 */ /* 0x002fec0003800000 */
[----:B------:R-:W-:Y:S02]  /*b270*/  ULDC UR4, c[0x0][0x64c] ;  /* 0x0001930000047ab9 */ /* 0x000fe40000000800 */
[----:B------:R-:W-:-:S04]  /*b280*/  IADD3 R5, P1, R18, UR4, RZ ;  /* 0x0000000412057c10 */ /* 0x000fc8000ff3e0ff */
[----:B------:R-:W-:-:S05]  /*b290*/  IADD3.X R23, RZ, R23, RZ, P1, !PT ;  /* 0x00000017ff177210 */ /* 0x000fca0000ffe4ff */
[----:B------:R-:W-:-:S04]  /*b2a0*/  IMAD.WIDE.U32 R6, R23, UR8, RZ ;  /* 0x0000000817067c25 */ /* 0x000fc8000f8e00ff */
[----:B------:R-:W-:-:S04]  /*b2b0*/  IMAD.WIDE.U32 R6, P1, R5, UR9, R6 ;  /* 0x0000000905067c25 */ /* 0x000fc8000f820006 */
[----:B------:R-:W-:-:S04]  /*b2c0*/  IMAD.WIDE.U32 R4, R5, UR8, RZ ;  /* 0x0000000805047c25 */ /* 0x000fc8000f8e00ff */
[----:B------:R-:W-:Y:S01]  /*b2d0*/  IMAD.MOV.U32 R4, RZ, RZ, R7 ;  /* 0x000000ffff047224 */ /* 0x000fe200078e0007 */
[----:B------:R-:W-:Y:S01]  /*b2e0*/  IADD3 RZ, P3, R5, R6, RZ ;  /* 0x0000000605ff7210 */ /* 0x000fe20007f7e0ff */
[----:B------:R-:W-:-:S04]  /*b2f0*/  IMAD.X R5, RZ, RZ, RZ, P1 ;  /* 0x000000ffff057224 */ /* 0x000fc800008e06ff */
[----:B------:R-:W-:-:S08]  /*b300*/  IMAD.WIDE.U32.X R4, R23, UR9, R4, P3 ;  /* 0x0000000917047c25 */ /* 0x000fd000098e0404 */
.L_x_137:
[----:B------:R-:W-:Y:S01]  /*b310*/  ISETP.NE.AND P1, PT, R2, 0x1, PT ;  /* 0x000000010200780c */ /* 0x000fe20003f25270 */
[----:B------:R-:W-:Y:S01]  /*b320*/  ULDC UR4, c[0x0][0x648] ;  /* 0x0001920000047ab9 */ /* 0x000fe20000000800 */
[----:B------:R-:W-:Y:S01]  /*b330*/  LOP3.LUT R20, R20, UR17, RZ, 0xc0, !PT ;  /* 0x0000001114147c12 */ /* 0x000fe2000f8ec0ff */
[----:B------:R-:W-:Y:S01]  /*b340*/  IMAD.MOV R22, RZ, RZ, -R22 ;  /* 0x000000ffff167224 */ /* 0x000fe200078e0a16 */
[----:B------:R-:W-:Y:S01]  /*b350*/  SHF.R.U64 R5, R4, UR4, R5 ;  /* 0x0000000404057c19 */ /* 0x000fe20008001205 */
[----:B------:R-:W-:Y:S01]  /*b360*/  ULDC UR4, c[0x0][0x638] ;  /* 0x00018e0000047ab9 */ /* 0x000fe20000000800 */
[----:B------:R-:W-:Y:S01]  /*b370*/  LOP3.LUT R9, R9, UR16, RZ, 0xc0, !PT ;  /* 0x0000001009097c12 */ /* 0x000fe2000f8ec0ff */
[----:B------:R-:W-:Y:S01]  /*b380*/  ULDC UR5, c[0x0][0x610] ;  /* 0x0001840000057ab9 */ /* 0x000fe20000000800 */
[----:B------:R-:W-:Y:S02]  /*b390*/  IMAD.MOV.U32 R4, RZ, RZ, 0x1 ;  /* 0x00000001ff047424 */ /* 0x000fe400078e00ff */
[----:B------:R-:W-:-:S02]  /*b3a0*/  IMAD.MOV R7, RZ, RZ, -R5 ;  /* 0x000000ffff077224 */ /* 0x000fc400078e0a05 */
[----:B------:R-:W-:Y:S02]  /*b3b0*/  IMAD R20, R5, UR18, R20 ;  /* 0x0000001205147c24 */ /* 0x000fe4000f8e0214 */
[----:B0-----:R-:W-:Y:S02]  /*b3c0*/  @P1 IMAD R15, R21, R22, R14 ;  /* 0x00000016150f1224 */ /* 0x001fe400078e020e */
[----:B------:R-:W-:Y:S01]  /*b3d0*/  IMAD R18, R7, UR4, R18 ;  /* 0x0000000407127c24 */ /* 0x000fe2000f8e0212 */
[----:B------:R-:W-:Y:S01]  /*b3e0*/  ULDC UR4, c[0x0][0x600] ;  /* 0x0001800000047ab9 */ /* 0x000fe20000000800 */
[----:B------:R-:W-:Y:S02]  /*b3f0*/  IMAD R15, R20, UR5, R15 ;  /* 0x00000005140f7c24 */ /* 0x000fe4000f8e020f */
[----:B------:R-:W-:-:S05]  /*b400*/  IMAD R18, R18, UR4, R9 ;  /* 0x0000000412127c24 */ /* 0x000fca000f8e0209 */
[----:B------:R-:W-:Y:S02]  /*b410*/  SEL R9, R18, R15, !P1 ;  /* 0x0000000f12097207 */ /* 0x000fe40004800000 */
[----:B------:R-:W-:-:S07]  /*b420*/  SEL R7, R15, R18, !P1 ;  /* 0x000000120f077207 */ /* 0x000fce0004800000 */
.L_x_135:
[----:B------:R-:W-:Y:S05]  /*b430*/  BSYNC B1 ;  /* 0x0000000000017941 */ /* 0x000fea0003800000 */
.L_x_134:
[----:B------:R-:W-:-:S13]  /*b440*/  LOP3.LUT P1, RZ, R4, 0xff, RZ, 0xc0, !PT ;  /* 0x000000ff04ff7812 */ /* 0x000fda000782c0ff */
[----:B------:R-:W-:Y:S05]  /*b450*/  @P1 BRA `(.L_x_138) ;  /* 0xfffffff4004c1947 */ /* 0x000fea000383ffff */
[----:B------:R-:W-:Y:S05]  /*b460*/  BSYNC B0 ;  /* 0x0000000000007941 */ /* 0x000fea0003800000 */
.L_x_126:
[----:B------:R-:W-:-:S03]  /*b470*/  UMOV UR4, 0xffffffff ;  /* 0xffffffff00047882 */ /* 0x000fc60000000000 */
[----:B------:R-:W-:Y:S05]  /*b480*/  BRA.DIV UR4, `(.L_x_139) ;  /* 0x00000006045c7947 */ /* 0x000fea000b800000 */
[----:B------:R-:W-:-:S13]  /*b490*/  ELECT P6, URZ, PT ;  /* 0x00000000003f782f */ /* 0x000fda00038c0000 */
.L_x_155:
[----:B------:R-:W-:Y:S04]  /*b4a0*/  BSSY B0, `(.L_x_140) ;  /* 0x000003d000007945 */ /* 0x000fe80003800000 */
[----:B------:R-:W-:Y:S05]  /*b4b0*/  @!P6 BRA `(.L_x_141) ;  /* 0x0000000000ece947 */ /* 0x000fea0003800000 */
[----:B------:R-:W-:-:S04]  /*b4c0*/  LOP3.LUT R19, R19, 0x2, RZ, 0xfc, !PT ;  /* 0x0000000213137812 */ /* 0x000fc800078efcff */
[----:B------:R-:W-:-:S13]  /*b4d0*/  ISETP.NE.AND P0, PT, R19, 0x3, PT ;  /* 0x000000031300780c */ /* 0x000fda0003f05270 */
[----:B------:R-:W-:Y:S05]  /*b4e0*/  @!P0 BRA `(.L_x_142) ;  /* 0x0000000000048947 */ /* 0x000fea0003800000 */
[----:B------:R-:W-:Y:S01]  /*b4f0*/  BPT.TRAP 0x1 ;  /* 0x000000040000795c */ /* 0x000fe20000300000 */
.L_x_142:
[----:B------:R-:W0:Y:S01]  /*b500*/  S2R R3, SR_CgaCtaId ;  /* 0x0000000000037919 */ /* 0x000e220000008800 */
[----:B------:R-:W-:-:S04]  /*b510*/  MOV R2, 0x400 ;  /* 0x0000040000027802 */ /* 0x000fc80000000f00 */
[----:B0-----:R-:W-:Y:S02]  /*b520*/  LEA R3, R3, R2, 0x18 ;  /* 0x0000000203037211 */ /* 0x001fe400078ec0ff */
[----:B------:R-:W-:-:S03]  /*b530*/  SHF.L.U32 R2, R0, 0x1f, RZ ;  /* 0x0000001f00027819 */ /* 0x000fc600000006ff */
[----:B------:R-:W-:-:S05]  /*b540*/  VIADD R3, R3, 0x30 ;  /* 0x0000003003037836 */ /* 0x000fca0000000000 */
[C---:B------:R-:W-:Y:S01]  /*b550*/  LEA R7, R12.reuse, R3, 0x3 ;  /* 0x000000030c077211 */ /* 0x040fe200078e18ff */
[----:B------:R-:W-:-:S03]  /*b560*/  VIADD R12, R12, 0x1 ;  /* 0x000000010c0c7836 */ /* 0x000fc60000000000 */
[----:B------:R-:W0:Y:S02]  /*b570*/  SYNCS.PHASECHK.TRANS64.TRYWAIT P0, [R7+URZ], R2 ;  /* 0x00000002070075a7 */ /* 0x000e24000800017f */
[----:B------:R-:W-:-:S04]  /*b580*/  ISETP.NE.AND P1, PT, R12, 0x6, PT ;  /* 0x000000060c00780c */ /* 0x000fc80003f25270 */
[----:B------:R-:W-:Y:S02]  /*b590*/  SEL R5, RZ, 0x1, P1 ;  /* 0x00000001ff057807 */ /* 0x000fe40000800000 */
[----:B------:R-:W-:Y:S02]  /*b5a0*/  SEL R12, R12, RZ, P1 ;  /* 0x000000ff0c0c7207 */ /* 0x000fe40000800000 */
[----:B------:R-:W-:-:S03]  /*b5b0*/  LOP3.LUT R5, R0, R5, RZ, 0x3c, !PT ;  /* 0x0000000500057212 */ /* 0x000fc600078e3cff */
[----:B------:R-:W-:Y:S01]  /*b5c0*/  IMAD R9, R12, 0x8, R3 ;  /* 0x000000080c097824 */ /* 0x000fe200078e0203 */
[----:B------:R-:W-:Y:S01]  /*b5d0*/  SHF.L.U32 R4, R5, 0x1f, RZ ;  /* 0x0000001f05047819 */ /* 0x000fe200000006ff */
[----:B0-----:R-:W-:Y:S06]  /*b5e0*/  @!P0 BRA `(.L_x_143) ;  /* 0x0000000400248947 */ /* 0x001fec0003800000 */
.L_x_156:
[----:B------:R-:W1:Y:S01]  /*b5f0*/  SYNCS.PHASECHK.TRANS64.TRYWAIT P0, [R9+URZ], R4 ;  /* 0x00000004090075a7 */ /* 0x000e62000800017f */
[----:B------:R-:W-:-:S05]  /*b600*/  VIADD R0, R12, 0x1 ;  /* 0x000000010c007836 */ /* 0x000fca0000000000 */
[----:B------:R-:W-:-:S04]  /*b610*/  ISETP.NE.AND P1, PT, R0, 0x6, PT ;  /* 0x000000060000780c */ /* 0x000fc80003f25270 */
[----:B0-----:R-:W-:Y:S02]  /*b620*/  SEL R2, RZ, 0x1, P1 ;  /* 0x00000001ff027807 */ /* 0x001fe40000800000 */
[----:B------:R-:W-:Y:S02]  /*b630*/  SEL R0, R0, RZ, P1 ;  /* 0x000000ff00007207 */ /* 0x000fe40000800000 */
[----:B------:R-:W-:-:S03]  /*b640*/  LOP3.LUT R7, R5, R2, RZ, 0x3c, !PT ;  /* 0x0000000205077212 */ /* 0x000fc600078e3cff */
[----:B------:R-:W-:Y:S01]  /*b650*/  IMAD R6, R0, 0x8, R3 ;  /* 0x0000000800067824 */ /* 0x000fe200078e0203 */
[----:B------:R-:W-:Y:S01]  /*b660*/  SHF.L.U32 R5, R7, 0x1f, RZ ;  /* 0x0000001f07057819 */ /* 0x000fe200000006ff */
[----:B-1----:R-:W-:Y:S06]  /*b670*/  @!P0 BRA `(.L_x_144) ;  /* 0x0000000400148947 */ /* 0x002fec0003800000 */
.L_x_157:
[----:B------:R-:W1:Y:S01]  /*b680*/  SYNCS.PHASECHK.TRANS64.TRYWAIT P0, [R6+URZ], R5 ;  /* 0x00000005060075a7 */ /* 0x000e62000800017f */
[----:B------:R-:W-:-:S05]  /*b690*/  VIADD R0, R0, 0x1 ;  /* 0x0000000100007836 */ /* 0x000fca0000000000 */
[----:B------:R-:W-:-:S04]  /*b6a0*/  ISETP.NE.AND P1, PT, R0, 0x6, PT ;  /* 0x000000060000780c */ /* 0x000fc80003f25270 */
[----:B------:R-:W-:Y:S02]  /*b6b0*/  SEL R2, RZ, 0x1, P1 ;  /* 0x00000001ff027807 */ /* 0x000fe40000800000 */
[----:B------:R-:W-:Y:S02]  /*b6c0*/  SEL R0, R0, RZ, P1 ;  /* 0x000000ff00007207 */ /* 0x000fe40000800000 */
[----:B------:R-:W-:-:S03]  /*b6d0*/  LOP3.LUT R7, R7, R2, RZ, 0x3c, !PT ;  /* 0x0000000207077212 */ /* 0x000fc600078e3cff */
[----:B0-----:R-:W-:Y:S01]  /*b6e0*/  IMAD R9, R0, 0x8, R3 ;  /* 0x0000000800097824 */ /* 0x001fe200078e0203 */
[----:B------:R-:W-:Y:S01]  /*b6f0*/  SHF.L.U32 R4, R7, 0x1f, RZ ;  /* 0x0000001f07047819 */ /* 0x000fe200000006ff */
[----:B-1----:R-:W-:Y:S06]  /*b700*/  @!P0 BRA `(.L_x_145) ;  /* 0x0000000400048947 */ /* 0x002fec0003800000 */
.L_x_158:
[----:B------:R-:W1:Y:S01]  /*b710*/  SYNCS.PHASECHK.TRANS64.TRYWAIT P0, [R9+URZ], R4 ;  /* 0x00000004090075a7 */ /* 0x000e62000800017f */
[----:B------:R-:W-:-:S04]  /*b720*/  IADD3 R0, R0, 0x1, RZ ;  /* 0x0000000100007810 */ /* 0x000fc80007ffe0ff */
[----:B------:R-:W-:-:S04]  /*b730*/  ISETP.NE.AND P1, PT, R0, 0x6, PT ;  /* 0x000000060000780c */ /* 0x000fc80003f25270 */
[----:B------:R-:W-:Y:S02]  /*b740*/  SEL R2, RZ, 0x1, P1 ;  /* 0x00000001ff027807 */ /* 0x000fe40000800000 */
[----:B------:R-:W-:Y:S02]  /*b750*/  SEL R0, R0, RZ, P1 ;  /* 0x000000ff00007207 */ /* 0x000fe40000800000 */
[----:B------:R-:W-:-:S03]  /*b760*/  LOP3.LUT R7, R7, R2, RZ, 0x3c, !PT ;  /* 0x0000000207077212 */ /* 0x000fc600078e3cff */
[----:B0-----:R-:W-:Y:S01]  /*b770*/  IMAD R6, R0, 0x8, R3 ;  /* 0x0000000800067824 */ /* 0x001fe200078e0203 */
[----:B------:R-:W-:Y:S01]  /*b780*/  SHF.L.U32 R5, R7, 0x1f, RZ ;  /* 0x0000001f07057819 */ /* 0x000fe200000006ff */
[----:B-1----:R-:W-:Y:S06]  /*b790*/  @!P0 BRA `(.L_x_146) ;  /* 0x0000000000f48947 */ /* 0x002fec0003800000 */
.L_x_159:
[----:B------:R-:W1:Y:S01]  /*b7a0*/  SYNCS.PHASECHK.TRANS64.TRYWAIT P0, [R6+URZ], R5 ;  /* 0x00000005060075a7 */ /* 0x000e62000800017f */
[----:B------:R-:W-:-:S05]  /*b7b0*/  VIADD R0, R0, 0x1 ;  /* 0x0000000100007836 */ /* 0x000fca0000000000 */
[----:B------:R-:W-:-:S04]  /*b7c0*/  ISETP.NE.AND P1, PT, R0, 0x6, PT ;  /* 0x000000060000780c */ /* 0x000fc80003f25270 */
[----:B------:R-:W-:Y:S02]  /*b7d0*/  SEL R2, RZ, 0x1, P1 ;  /* 0x00000001ff027807 */ /* 0x000fe40000800000 */
[----:B------:R-:W-:Y:S02]  /*b7e0*/  SEL R0, R0, RZ, P1 ;  /* 0x000000ff00007207 */ /* 0x000fe40000800000 */
[----:B------:R-:W-:Y:S01]  /*b7f0*/  LOP3.LUT R2, R7, R2, RZ, 0x3c, !PT ;  /* 0x0000000207027212 */ /* 0x000fe200078e3cff */
[----:B-1----:R-:W-:Y:S06]  /*b800*/  @!P0 BRA `(.L_x_147) ;  /* 0x0000000000ec8947 */ /* 0x002fec0003800000 */
.L_x_160:
[----:B------:R-:W-:Y:S01]  /*b810*/  IMAD R3, R0, 0x8, R3 ;  /* 0x0000000800037824 */ /* 0x000fe200078e0203 */
[----:B------:R-:W-:-:S07]  /*b820*/  SHF.L.U32 R0, R2, 0x1f, RZ ;  /* 0x0000001f02007819 */ /* 0x000fce00000006ff */
.L_x_148:
[----:B--2---:R2:W3:Y:S02]  /*b830*/  SYNCS.PHASECHK.TRANS64.TRYWAIT P0, [R3+URZ], R0 ;  /* 0x00000000030075a7 */ /* 0x0044e4000800017f */
[----:B---3--:R-:W-:Y:S05]  /*b840*/  @!P0 NANOSLEEP.SYNCS 0x989680 ;  /* 0x009896800000895d */ /* 0x008fea0003900000 */
[----:B------:R-:W3:Y:S02]  /*b850*/  @!P0 SYNCS.PHASECHK.TRANS64 P0, [R3+URZ], R0 ;  /* 0x00000000030085a7 */ /* 0x000ee4000800007f */
[----:B---3--:R-:W-:Y:S05]  /*b860*/  @!P0 BRA `(.L_x_148) ;  /* 0xfffffffc00f08947 */ /* 0x008fea000383ffff */
.L_x_141:
[----:B------:R-:W-:Y:S05]  /*b870*/  BSYNC B0 ;  /* 0x0000000000007941 */ /* 0x000fea0003800000 */
.L_x_140:
[----:B------:R-:W-:Y:S05]  /*b880*/  EXIT ;  /* 0x000000000000794d */ /* 0x000fea0003800000 */
.L_x_17:
[----:B---3--:R3:W4:Y:S02]  /*b890*/  SYNCS.PHASECHK.TRANS64.TRYWAIT P1, [R3+URZ], R0 ;  /* 0x00000000030075a7 */ /* 0x008724000802017f */
[----:B----4-:R-:W-:Y:S05]  /*b8a0*/  @!P1 NANOSLEEP.SYNCS 0x989680 ;  /* 0x009896800000995d */ /* 0x010fea0003900000 */
[----:B------:R-:W4:Y:S02]  /*b8b0*/  @!P1 SYNCS.PHASECHK.TRANS64 P1, [R3+URZ], R0 ;  /* 0x00000000030095a7 */ /* 0x000f24000802007f */
[----:B----4-:R-:W-:Y:S05]  /*b8c0*/  @!P1 BRA `(.L_x_17) ;  /* 0xfffffffc00f09947 */ /* 0x010fea000383ffff */
[----:B------:R-:W-:Y:S05]  /*b8d0*/  BRA `(.L_x_16) ;  /* 0xffffff58008c7947 */ /* 0x000fea000383ffff */
.L_x_22:
[----:B-1----:R1:W2:Y:S02]  /*b8e0*/  SYNCS.PHASECHK.TRANS64.TRYWAIT P1, [R5+URZ], R4 ;  /* 0x00000004050075a7 */ /* 0x0022a4000802017f */
[----:B--2---:R-:W-:Y:S05]  /*b8f0*/  @!P1 NANOSLEEP.SYNCS 0x989680 ;  /* 0x009896800000995d */ /* 0x004fea0003900000 */
[----:B------:R-:W2:Y:S02]  /*b900*/  @!P1 SYNCS.PHASECHK.TRANS64 P1, [R5+URZ], R4 ;  /* 0x00000004050095a7 */ /* 0x000ea4000802007f */
[----:B--2---:R-:W-:Y:S05]  /*b910*/  @!P1 BRA `(.L_x_22) ;  /* 0xfffffffc00f09947 */ /* 0x004fea000383ffff */
[----:B------:R-:W-:Y:S05]  /*b920*/  BRA `(.L_x_21) ;  /* 0xffffff5c00d47947 */ /* 0x000fea000383ffff */
.L_x_127:
[----:B------:R-:W-:Y:S01]  /*b930*/  BSSY B1, `(.L_x_149) ;  /* 0x0000006000017945 */ /* 0x000fe20003800000 */
[----:B------:R-:W-:-:S07]  /*b940*/  IMAD.MOV.U32 R15, RZ, RZ, -0x1 ;  /* 0xffffffffff0f7424 */ /* 0x000fce00078e00ff */
[----:B------:R-:W-:Y:S05]  /*b950*/  WARPSYNC.COLLECTIVE R15, `(.L_x_150) ;  /* 0x000000000f0c7348 */ /* 0x000fea0003c00000 */
[----:B------:R-:W-:Y:S02]  /*b960*/  ELECT P6, UR62, PT ;  /* 0x00000000003e782f */ /* 0x000fe400038c0000 */
[----:B------:R-:W-:Y:S01]  /*b970*/  MOV R14, UR62 ;  /* 0x0000003e000e7c02 */ /* 0x000fe20008000f00 */
[----:B------:R-:W-:Y:S10]  /*b980*/  ENDCOLLECTIVE ;  /* 0x000000000000791b */ /* 0x000ff40003800000 */
.L_x_150:
[----:B------:R-:W-:Y:S05]  /*b990*/  BSYNC B1 ;  /* 0x0000000000017941 */ /* 0x000fea0003800000 */
.L_x_149:
[----:B------:R-:W-:Y:S05]  /*b9a0*/  BRA `(.L_x_151) ;  /* 0xfffffff000047947 */ /* 0x000fea000383ffff */
.L_x_130:
[----:B0-----:R0:W1:Y:S02]  /*b9b0*/  SYNCS.PHASECHK.TRANS64.TRYWAIT P1, [R14+URZ+0x30], R7 ;  /* 0x000030070e0075a7 */ /* 0x001064000802017f */
[----:B-1----:R-:W-:Y:S05]  /*b9c0*/  @!P1 NANOSLEEP.SYNCS 0x989680 ;  /* 0x009896800000995d */ /* 0x002fea0003900000 */
[----:B------:R-:W1:Y:S02]  /*b9d0*/  @!P1 SYNCS.PHASECHK.TRANS64 P1, [R14+URZ+0x30], R7 ;  /* 0x000030070e0095a7 */ /* 0x000e64000802007f */
[----:B-1----:R-:W-:Y:S05]  /*b9e0*/  @!P1 BRA `(.L_x_130) ;  /* 0xfffffffc00f09947 */ /* 0x002fea000383ffff */
[----:B------:R-:W-:Y:S05]  /*b9f0*/  BRA `(.L_x_152) ;  /* 0xfffffff000387947 */ /* 0x000fea000383ffff */
.L_x_139:
[----:B------:R-:W-:Y:S01]  /*ba00*/  BSSY B0, `(.L_x_153) ;  /* 0x0000006000007945 */ /* 0x000fe20003800000 */
[----:B------:R-:W-:-:S07]  /*ba10*/  IMAD.MOV.U32 R15, RZ, RZ, -0x1 ;  /* 0xffffffffff0f7424 */ /* 0x000fce00078e00ff */
[----:B------:R-:W-:Y:S05]  /*ba20*/  WARPSYNC.COLLECTIVE R15, `(.L_x_154) ;  /* 0x000000000f0c7348 */ /* 0x000fea0003c00000 */
[----:B------:R-:W-:Y:S02]  /*ba30*/  ELECT P6, UR62, PT ;  /* 0x00000000003e782f */ /* 0x000fe400038c0000 */
[----:B------:R-:W-:Y:S01]  /*ba40*/  MOV R14, UR62 ;  /* 0x0000003e000e7c02 */ /* 0x000fe20008000f00 */
[----:B------:R-:W-:Y:S10]  /*ba50*/  ENDCOLLECTIVE ;  /* 0x000000000000791b */ /* 0x000ff40003800000 */
.L_x_154:
[----:B------:R-:W-:Y:S05]  /*ba60*/  BSYNC B0 ;  /* 0x0000000000007941 */ /* 0x000fea0003800000 */
.L_x_153:
[----:B------:R-:W-:Y:S05]  /*ba70*/  BRA `(.L_x_155) ;  /* 0xfffffff800887947 */ /* 0x000fea000383ffff */
.L_x_143:
[----:B0-----:R0:W1:Y:S02]  /*ba80*/  SYNCS.PHASECHK.TRANS64.TRYWAIT P0, [R7+URZ], R2 ;  /* 0x00000002070075a7 */ /* 0x001064000800017f */
[----:B-1----:R-:W-:Y:S05]  /*ba90*/  @!P0 NANOSLEEP.SYNCS 0x989680 ;  /* 0x009896800000895d */ /* 0x002fea0003900000 */
[----:B------:R-:W1:Y:S02]  /*baa0*/  @!P0 SYNCS.PHASECHK.TRANS64 P0, [R7+URZ], R2 ;  /* 0x00000002070085a7 */ /* 0x000e64000800007f */
[----:B-1----:R-:W-:Y:S05]  /*bab0*/  @!P0 BRA `(.L_x_143) ;  /* 0xfffffffc00f08947 */ /* 0x002fea000383ffff */
[----:B------:R-:W-:Y:S05]  /*bac0*/  BRA `(.L_x_156) ;  /* 0xfffffff800c87947 */ /* 0x000fea000383ffff */
.L_x_144:
[----:B0-----:R0:W1:Y:S02]  /*bad0*/  SYNCS.PHASECHK.TRANS64.TRYWAIT P0, [R9+URZ], R4 ;  /* 0x00000004090075a7 */ /* 0x001064000800017f */
[----:B-1----:R-:W-:Y:S05]  /*bae0*/  @!P0 NANOSLEEP.SYNCS 0x989680 ;  /* 0x009896800000895d */ /* 0x002fea0003900000 */
[----:B------:R-:W1:Y:S02]  /*baf0*/  @!P0 SYNCS.PHASECHK.TRANS64 P0, [R9+URZ], R4 ;  /* 0x00000004090085a7 */ /* 0x000e64000800007f */
[----:B-1----:R-:W-:Y:S05]  /*bb00*/  @!P0 BRA `(.L_x_144) ;  /* 0xfffffffc00f08947 */ /* 0x002fea000383ffff */
[----:B------:R-:W-:Y:S05]  /*bb10*/  BRA `(.L_x_157) ;  /* 0xfffffff800d87947 */ /* 0x000fea000383ffff */
.L_x_145:
[----:B0-----:R0:W1:Y:S02]  /*bb20*/  SYNCS.PHASECHK.TRANS64.TRYWAIT P0, [R6+URZ], R5 ;  /* 0x00000005060075a7 */ /* 0x001064000800017f */
[----:B-1----:R-:W-:Y:S05]  /*bb30*/  @!P0 NANOSLEEP.SYNCS 0x989680 ;  /* 0x009896800000895d */ /* 0x002fea0003900000 */
[----:B------:R-:W1:Y:S02]  /*bb40*/  @!P0 SYNCS.PHASECHK.TRANS64 P0, [R6+URZ], R5 ;  /* 0x00000005060085a7 */ /* 0x000e64000800007f */
[----:B-1----:R-:W-:Y:S05]  /*bb50*/  @!P0 BRA `(.L_x_145) ;  /* 0xfffffffc00f08947 */ /* 0x002fea000383ffff */
[----:B------:R-:W-:Y:S05]  /*bb60*/  BRA `(.L_x_158) ;  /* 0xfffffff800e87947 */ /* 0x000fea000383ffff */
.L_x_146:
[----:B0-----:R0:W1:Y:S02]  /*bb70*/  SYNCS.PHASECHK.TRANS64.TRYWAIT P0, [R9+URZ], R4 ;  /* 0x00000004090075a7 */ /* 0x001064000800017f */
[----:B-1----:R-:W-:Y:S05]  /*bb80*/  @!P0 NANOSLEEP.SYNCS 0x989680 ;  /* 0x009896800000895d */ /* 0x002fea0003900000 */
[----:B------:R-:W1:Y:S02]  /*bb90*/  @!P0 SYNCS.PHASECHK.TRANS64 P0, [R9+URZ], R4 ;  /* 0x00000004090085a7 */ /* 0x000e64000800007f */
[----:B-1----:R-:W-:Y:S05]  /*bba0*/  @!P0 BRA `(.L_x_146) ;  /* 0xfffffffc00f08947 */ /* 0x002fea000383ffff */
[----:B------:R-:W-:Y:S05]  /*bbb0*/  BRA `(.L_x_159) ;  /* 0xfffffff800f87947 */ /* 0x000fea000383ffff */
.L_x_147:
[----:B-1----:R1:W2:Y:S02]  /*bbc0*/  SYNCS.PHASECHK.TRANS64.TRYWAIT P0, [R6+URZ], R5 ;  /* 0x00000005060075a7 */ /* 0x0022a4000800017f */
[----:B--2---:R-:W-:Y:S05]  /*bbd0*/  @!P0 NANOSLEEP.SYNCS 0x989680 ;  /* 0x009896800000895d */ /* 0x004fea0003900000 */
[----:B------:R-:W2:Y:S02]  /*bbe0*/  @!P0 SYNCS.PHASECHK.TRANS64 P0, [R6+URZ], R5 ;  /* 0x00000005060085a7 */ /* 0x000ea4000800007f */
[----:B--2---:R-:W-:Y:S05]  /*bbf0*/  @!P0 BRA `(.L_x_147) ;  /* 0xfffffffc00f08947 */ /* 0x004fea000383ffff */
[----:B------:R-:W-:Y:S05]  /*bc00*/  BRA `(.L_x_160) ;  /* 0xfffffffc00007947 */ /* 0x000fea000383ffff */
.L_x_161:
[----:B------:R-:W-:-:S00]  /*bc10*/  BRA `(.L_x_161) ;  /* 0xfffffffc00fc7947 */ /* 0x000fc0000383ffff */
[----:B------:R-:W-:-:S00]  /*bc20*/  NOP ;  /* 0x0000000000007918 */ /* 0x000fc00000000000 */
        /* <DEDUP_REMOVED lines=13> */
.L_x_162:


//--------------------- .nv.global.init           --------------------------
	.section	.nv.global.init,"aw",@progbits
.nv.global.init:
	.type		$str$22,@object
	.size		$str$22,($str$23 - $str$22)
$str$22:
        /*0000*/ 	.byte	0x6b, 0x5f, 0x74, 0x69, 0x6c, 0x65, 0x5f, 0x63, 0x6f, 0x75, 0x6e, 0x74, 0x20, 0x3e, 0x3d, 0x20
        /*0010*/ 	.byte	0x31, 0x00
	.type		$str$23,@object
	.size		$str$23,(__unnamed_1 - $str$23)
$str$23:
        /*0012*/ 	.byte	0x2f, 0x74, 0x6d, 0x70, 0x2f, 0x63, 0x75, 0x74, 0x6c, 0x61, 0x73, 0x73, 0x5f, 0x73, 0x77, 0x65
        /*0022*/ 	.byte	0x65, 0x70, 0x5f, 0x73, 0x72, 0x63, 0x2f, 0x69, 0x6e, 0x63, 0x6c, 0x75, 0x64, 0x65, 0x2f, 0x63
        /*0032*/ 	.byte	0x75, 0x74, 0x6c, 0x61, 0x73, 0x73, 0x2f, 0x67, 0x65, 0x6d, 0x6d, 0x2f, 0x63, 0x6f, 0x6c, 0x6c
        /*0042*/ 	.byte	0x65, 0x63, 0x74, 0x69, 0x76, 0x65, 0x2f, 0x73, 0x6d, 0x39, 0x30, 0x5f, 0x6d, 0x6d, 0x61, 0x5f
        /*0052*/ 	.byte	0x74, 0x6d, 0x61, 0x5f, 0x67, 0x6d, 0x6d, 0x61, 0x5f, 0x73, 0x73, 0x5f, 0x77, 0x61, 0x72, 0x70
        /*0062*/ 	.byte	0x73, 0x70, 0x65, 0x63, 0x69, 0x61, 0x6c, 0x69, 0x7a, 0x65, 0x64, 0x2e, 0x68, 0x70, 0x70, 0x00
	.type		__unnamed_1,@object
	.size		__unnamed_1,(.L_0 - __unnamed_1)
__unnamed_1:
        /*0072*/ 	.byte	0x76, 0x6f, 0x69, 0x64, 0x20, 0x63, 0x75, 0x74, 0x6c, 0x61, 0x73, 0x73, 0x3a, 0x3a, 0x67, 0x65
        /* <DEDUP_REMOVED lines=171> */
        /*0b32*/ 	.byte	0x74, 0x65, 0x3a, 0x3a, 0x69, 0x64, 0x65, 0x6e, 0x74, 0x69, 0x74, 0x79, 0x5d, 0x00
.L_0:


//--------------------- .nv.shared._ZN7cutlass13device_kernelINS_4gemm6kernel13GemmUniversalIN4cute5tupleIJiiiiEEENS1_10collective13CollectiveMmaINS1_34MainloopSm90TmaGmmaWarpSpecializedILi6ENS5_IJNS4_1CILi1EEESB_SB_EEENS1_35KernelTmaWarpSpecializedCooperativeEEENS5_IJNSA_ILi512EEENSA_ILi64EEESG_EEEaNS5_IJlSB_lEEEaSI_NS4_8TiledMMAINS4_8MMA_AtomIJNS4_4SM904GMMA26MMA_64x64x32_S32S8S8_SS_TNEEEENS4_6LayoutINS5_IJNSA_ILi2EEESB_SB_EEENS5_IJSB_NSA_ILi0EEESS_EEEEENS5_IJNS4_10UnderscoreESV_SV_EEEEENS4_13SM90_TMA_LOADENS4_14ComposedLayoutINS4_7SwizzleILi2ELi4ELi3EEENS4_18smem_ptr_flag_bitsILi8EEENSP_INS5_IJNSA_ILi8EEESG_EEENS5_IJSG_SB_EEEEEEEvNS4_8identityESY_S18_vS19_EENS_8epilogue10collective6detail29Sm90TmaWarpSpecializedAdapterINS1C_15DefaultEpilogueIaSI_SI_NS1B_6thread17LinearCombinationIaLi1EiiLNS1G_9ScaleType4KindE0ELNS_15FloatRoundStyleE2EaEENS1_15EpilogueDefaultEEEEEvvEEEEvNT_6ParamsE --------------------------
	.section	.nv.shared._ZN7cutlass13device_kernelINS_4gemm6kernel13GemmUniversalIN4cute5tupleIJiiiiEEENS1_10collective13CollectiveMmaINS1_34MainloopSm90TmaGmmaWarpSpecializedILi6ENS5_IJNS4_1CILi1EEESB_SB_EEENS1_35KernelTmaWarpSpecializedCooperativeEEENS5_IJNSA_ILi512EEENSA_ILi64EEESG_EEEaNS5_IJlSB_lEEEaSI_NS4_8TiledMMAINS4_8MMA_AtomIJNS4_4SM904GMMA26MMA_64x64x32_S32S8S8_SS_TNEEEENS4_6LayoutINS5_IJNSA_ILi2EEESB_SB_EEENS5_IJSB_NSA_ILi0EEESS_EEEEENS5_IJNS4_10UnderscoreESV_SV_EEEEENS4_13SM90_TMA_LOADENS4_14ComposedLayoutINS4_7SwizzleILi2ELi4ELi3EEENS4_18smem_ptr_flag_bitsILi8EEENSP_INS5_IJNSA_ILi8EEESG_EEENS5_IJSG_SB_EEEEEEEvNS4_8identityESY_S18_vS19_EENS_8epilogue10collective6detail29Sm90TmaWarpSpecializedAdapterINS1C_15DefaultEpilogueIaSI_SI_NS1B_6thread17LinearCombinationIaLi1EiiLNS1G_9ScaleType4KindE0ELNS_15FloatRoundStyleE2EaEENS1_15EpilogueDefaultEEEEEvvEEEEvNT_6ParamsE,"aw",@nobits
	.sectionflags	@""
	.align	16
	.zero		1024


//--------------------- .nv.shared.reserved.0     --------------------------
	.section	.nv.shared.reserved.0,"aw",@nobits
	.weak		__nv_reservedSMEM_offset_0_alias
	.size		__nv_reservedSMEM_offset_0_alias, 0, 0
	.other		__nv_reservedSMEM_offset_0_alias,@"STO_CUDA_RESERVED_SHARED STV_DEFAULT"
__nv_reservedSMEM_offset_0_alias:
	.zero		0


//--------------------- .nv.global                --------------------------
	.section	.nv.global,"aw",@nobits
.nv.global:
	.type		_ZN40_INTERNAL_51ce1610_4_k_cu_73106c22_173324cute1_E,@object
	.size		_ZN40_INTERNAL_51ce1610_4_k_cu_73106c22_173324cute1_E,(_ZN40_INTERNAL_51ce1610_4_k_cu_73106c22_173324cuda3std3__45__cpo6cbeginE - _ZN40_INTERNAL_51ce1610_4_k_cu_73106c22_173324cute1_E)
_ZN40_INTERNAL_51ce1610_4_k_cu_73106c22_173324cute1_E:
	.zero		1
	.type		_ZN40_INTERNAL_51ce1610_4_k_cu_73106c22_173324cuda3std3__45__cpo6cbeginE,@object
	.size		_ZN40_INTERNAL_51ce1610_4_k_cu_73106c22_173324cuda3std3__45__cpo6cbeginE,(_ZN40_INTERNAL_51ce1610_4_k_cu_73106c22_173324cuda3std3__48in_placeE - _ZN40_INTERNAL_51ce1610_4_k_cu_73106c22_173324cuda3std3__45__cpo6cbeginE)
_ZN40_INTERNAL_51ce1610_4_k_cu_73106c22_173324cuda3std3__45__cpo6cbeginE:
	.zero		1
	.type		_ZN40_INTERNAL_51ce1610_4_k_cu_73106c22_173324cuda3std3__48in_placeE,@object
	.size		_ZN40_INTERNAL_51ce1610_4_k_cu_73106c22_173324cuda3std3__48in_placeE,(_ZN40_INTERNAL_51ce1610_4_k_cu_73106c22_173324cuda3std6ranges3__45__cpo9iter_moveE - _ZN40_INTERNAL_51ce1610_4_k_cu_73106c22_173324cuda3std3__48in_placeE)
_ZN40_INTERNAL_51ce1610_4_k_cu_73106c22_173324cuda3std3__48in_placeE:
	.zero		1
	.type		_ZN40_INTERNAL_51ce1610_4_k_cu_73106c22_173324cuda3std6ranges3__45__cpo9iter_moveE,@object
	.size		_ZN40_INTERNAL_51ce1610_4_k_cu_73106c22_173324cuda3std6ranges3__45__cpo9iter_moveE,(_ZN40_INTERNAL_51ce1610_4_k_cu_73106c22_173324cuda3std3__45__cpo5beginE - _ZN40_INTERNAL_51ce1610_4_k_cu_73106c22_173324cuda3std6ranges3__45__cpo9iter_moveE)
_ZN40_INTERNAL_51ce1610_4_k_cu_73106c22_173324cuda3std6ranges3__45__cpo9iter_moveE:
	.zero		1
	.type		_ZN40_INTERNAL_51ce1610_4_k_cu_73106c22_173324cuda3std3__45__cpo5beginE,@object
	.size		_ZN40_INTERNAL_51ce1610_4_k_cu_73106c22_173324cuda3std3__45__cpo5beginE,(_ZN40_INTERNAL_51ce1610_4_k_cu_73106c22_173324cuda3std3__442_GLOBAL__N__51ce1610_4_k_cu_73106c22_173326ignoreE - _ZN40_INTERNAL_51ce1610_4_k_cu_73106c22_173324cuda3std3__45__cpo5beginE)
_ZN40_INTERNAL_51ce1610_4_k_cu_73106c22_173324cuda3std3__45__cpo5beginE:
	.zero		1
	.type		_ZN40_INTERNAL_51ce1610_4_k_cu_73106c22_173324cuda3std3__442_GLOBAL__N__51ce1610_4_k_cu_73106c22_173326ignoreE,@object
	.size		_ZN40_INTERNAL_51ce1610_4_k_cu_73106c22_173324cuda3std3__442_GLOBAL__N__51ce1610_4_k_cu_73106c22_173326ignoreE,(_ZN40_INTERNAL_51ce1610_4_k_cu_73106c22_173324cute7productE - _ZN40_INTERNAL_51ce1610_4_k_cu_73106c22_173324cuda3std3__442_GLOBAL__N__51ce1610_4_k_cu_73106c22_173326ignoreE)
_ZN40_INTERNAL_51ce1610_4_k_cu_73106c22_173324cuda3std3__442_GLOBAL__N__51ce1610_4_k_cu_73106c22_173326ignoreE:
	.zero		1
	.type		_ZN40_INTERNAL_51ce1610_4_k_cu_73106c22_173324cute7productE,@object
	.size		_ZN40_INTERNAL_51ce1610_4_k_cu_73106c22_173324cute7productE,(_ZN40_INTERNAL_51ce1610_4_k_cu_73106c22_173324cuda3std3__45__cpo3endE - _ZN40_INTERNAL_51ce1610_4_k_cu_73106c22_173324cute7productE)
_ZN40_INTERNAL_51ce1610_4_k_cu_73106c22_173324cute7productE:
	.zero		1
	.type		_ZN40_INTERNAL_51ce1610_4_k_cu_73106c22_173324cuda3std3__45__cpo3endE,@object
	.size		_ZN40_INTERNAL_51ce1610_4_k_cu_73106c22_173324cuda3std3__45__cpo3endE,(_ZN40_INTERNAL_51ce1610_4_k_cu_73106c22_173324cuda3std3__419piecewise_constructE - _ZN40_INTERNAL_51ce1610_4_k_cu_73106c22_173324cuda3std3__45__cpo3endE)
_ZN40_INTERNAL_51ce1610_4_k_cu_73106c22_173324cuda3std3__45__cpo3endE:
	.zero		1
	.type		_ZN40_INTERNAL_51ce1610_4_k_cu_73106c22_173324cuda3std3__419piecewise_constructE,@object
	.size		_ZN40_INTERNAL_51ce1610_4_k_cu_73106c22_173324cuda3std3__419piecewise_constructE,(_ZN40_INTERNAL_51ce1610_4_k_cu_73106c22_173324cuda3std3__45__cpo4cendE - _ZN40_INTERNAL_51ce1610_4_k_cu_73106c22_173324cuda3std3__419piecewise_constructE)
_ZN40_INTERNAL_51ce1610_4_k_cu_73106c22_173324cuda3std3__419piecewise_constructE:
	.zero		1
	.type		_ZN40_INTERNAL_51ce1610_4_k_cu_73106c22_173324cuda3std3__45__cpo4cendE,@object
	.size		_ZN40_INTERNAL_51ce1610_4_k_cu_73106c22_173324cuda3std3__45__cpo4cendE,(_ZN40_INTERNAL_51ce1610_4_k_cu_73106c22_173324cuda3std6ranges3__45__cpo4swapE - _ZN40_INTERNAL_51ce1610_4_k_cu_73106c22_173324cuda3std3__45__cpo4cendE)
_ZN40_INTERNAL_51ce1610_4_k_cu_73106c22_173324cuda3std3__45__cpo4cendE:
	.zero		1
	.type		_ZN40_INTERNAL_51ce1610_4_k_cu_73106c22_173324cuda3std6ranges3__45__cpo4swapE,@object
	.size		_ZN40_INTERNAL_51ce1610_4_k_cu_73106c22_173324cuda3std6ranges3__45__cpo4swapE,(.L_8 - _ZN40_INTERNAL_51ce1610_4_k_cu_73106c22_173324cuda3std6ranges3__45__cpo4swapE)
_ZN40_INTERNAL_51ce1610_4_k_cu_73106c22_173324cuda3std6ranges3__45__cpo4swapE:
	.zero		1
.L_8:


//--------------------- .nv.constant0._ZN7cutlass13device_kernelINS_4gemm6kernel13GemmUniversalIN4cute5tupleIJiiiiEEENS1_10collective13CollectiveMmaINS1_34MainloopSm90TmaGmmaWarpSpecializedILi6ENS5_IJNS4_1CILi1EEESB_SB_EEENS1_35KernelTmaWarpSpecializedCooperativeEEENS5_IJNSA_ILi512EEENSA_ILi64EEESG_EEEaNS5_IJlSB_lEEEaSI_NS4_8TiledMMAINS4_8MMA_AtomIJNS4_4SM904GMMA26MMA_64x64x32_S32S8S8_SS_TNEEEENS4_6LayoutINS5_IJNSA_ILi2EEESB_SB_EEENS5_IJSB_NSA_ILi0EEESS_EEEEENS5_IJNS4_10UnderscoreESV_SV_EEEEENS4_13SM90_TMA_LOADENS4_14ComposedLayoutINS4_7SwizzleILi2ELi4ELi3EEENS4_18smem_ptr_flag_bitsILi8EEENSP_INS5_IJNSA_ILi8EEESG_EEENS5_IJSG_SB_EEEEEEEvNS4_8identityESY_S18_vS19_EENS_8epilogue10collective6detail29Sm90TmaWarpSpecializedAdapterINS1C_15DefaultEpilogueIaSI_SI_NS1B_6thread17LinearCombinationIaLi1EiiLNS1G_9ScaleType4KindE0ELNS_15FloatRoundStyleE2EaEENS1_15EpilogueDefaultEEEEEvvEEEEvNT_6ParamsE --------------------------
	.section	.nv.constant0._ZN7cutlass13device_kernelINS_4gemm6kernel13GemmUniversalIN4cute5tupleIJiiiiEEENS1_10collective13CollectiveMmaINS1_34MainloopSm90TmaGmmaWarpSpecializedILi6ENS5_IJNS4_1CILi1EEESB_SB_EEENS1_35KernelTmaWarpSpecializedCooperativeEEENS5_IJNSA_ILi512EEENSA_ILi64EEESG_EEEaNS5_IJlSB_lEEEaSI_NS4_8TiledMMAINS4_8MMA_AtomIJNS4_4SM904GMMA26MMA_64x64x32_S32S8S8_SS_TNEEEENS4_6LayoutINS5_IJNSA_ILi2EEESB_SB_EEENS5_IJSB_NSA_ILi0EEESS_EEEEENS5_IJNS4_10UnderscoreESV_SV_EEEEENS4_13SM90_TMA_LOADENS4_14ComposedLayoutINS4_7SwizzleILi2ELi4ELi3EEENS4_18smem_ptr_flag_bitsILi8EEENSP_INS5_IJNSA_ILi8EEESG_EEENS5_IJSG_SB_EEEEEEEvNS4_8identityESY_S18_vS19_EENS_8epilogue10collective6detail29Sm90TmaWarpSpecializedAdapterINS1C_15DefaultEpilogueIaSI_SI_NS1B_6thread17LinearCombinationIaLi1EiiLNS1G_9ScaleType4KindE0ELNS_15FloatRoundStyleE2EaEENS1_15EpilogueDefaultEEEEEvvEEEEvNT_6ParamsE,"a",@progbits
	.sectionflags	@""
	.align	4
.nv.constant0._ZN7cutlass13device_kernelINS_4gemm6kernel13GemmUniversalIN4cute5tupleIJiiiiEEENS1_10collective13CollectiveMmaINS1_34MainloopSm90TmaGmmaWarpSpecializedILi6ENS5_IJNS4_1CILi1EEESB_SB_EEENS1_35KernelTmaWarpSpecializedCooperativeEEENS5_IJNSA_ILi512EEENSA_ILi64EEESG_EEEaNS5_IJlSB_lEEEaSI_NS4_8TiledMMAINS4_8MMA_AtomIJNS4_4SM904GMMA26MMA_64x64x32_S32S8S8_SS_TNEEEENS4_6LayoutINS5_IJNSA_ILi2EEESB_SB_EEENS5_IJSB_NSA_ILi0EEESS_EEEEENS5_IJNS4_10UnderscoreESV_SV_EEEEENS4_13SM90_TMA_LOADENS4_14ComposedLayoutINS4_7SwizzleILi2ELi4ELi3EEENS4_18smem_ptr_flag_bitsILi8EEENSP_INS5_IJNSA_ILi8EEESG_EEENS5_IJSG_SB_EEEEEEEvNS4_8identityESY_S18_vS19_EENS_8epilogue10collective6detail29Sm90TmaWarpSpecializedAdapterINS1C_15DefaultEpilogueIaSI_SI_NS1B_6thread17LinearCombinationIaLi1EiiLNS1G_9ScaleType4KindE0ELNS_15FloatRoundStyleE2EaEENS1_15EpilogueDefaultEEEEEvvEEEEvNT_6ParamsE:
	.zero		1664


//--------------------- SYMBOLS --------------------------

	.type		.nv.reservedSmem.offset0,@object
	.size		.nv.reservedSmem.offset0,0x4
	.type		__assertfail,@function
